//
// Generated by NVIDIA NVVM Compiler
//
// Compiler Build ID: CL-36424714
// Cuda compilation tools, release 13.0, V13.0.88
// Based on NVVM 20.0.0
//

.version 9.0
.target sm_100
.address_size 64

	// .globl	_Z11scan_simplePfS_i
.extern .shared .align 16 .b8 data[];

.visible .entry _Z11scan_simplePfS_i(
	.param .u64 .ptr .align 1 _Z11scan_simplePfS_i_param_0,
	.param .u64 .ptr .align 1 _Z11scan_simplePfS_i_param_1,
	.param .u32 _Z11scan_simplePfS_i_param_2
)
{
	.reg .pred 	%p<6>;
	.reg .b32 	%r<44>;
	.reg .b32 	%f<8>;
	.reg .b64 	%rd<9>;

	ld.param.u64 	%rd2, [_Z11scan_simplePfS_i_param_0];
	ld.param.u64 	%rd3, [_Z11scan_simplePfS_i_param_1];
	ld.param.u32 	%r13, [_Z11scan_simplePfS_i_param_2];
	cvta.to.global.u64 	%rd4, %rd3;
	mov.u32 	%r1, %tid.x;
	mov.u32 	%r14, %ctaid.x;
	mov.u32 	%r2, %ntid.x;
	mad.lo.s32 	%r3, %r14, %r2, %r1;
	mul.wide.s32 	%rd5, %r3, 4;
	add.s64 	%rd1, %rd4, %rd5;
	ld.global.f32 	%f1, [%rd1];
	shl.b32 	%r15, %r1, 2;
	mov.u32 	%r16, data;
	add.s32 	%r4, %r16, %r15;
	st.volatile.shared.f32 	[%r4], %f1;
	setp.ge.s32 	%p1, %r3, %r13;
	@%p1 bra 	$L__BB0_9;
	setp.lt.u32 	%p2, %r2, 2;
	mov.b32 	%r43, 0;
	@%p2 bra 	$L__BB0_7;
	mov.b32 	%r43, 0;
	mov.b32 	%r40, 1;
	mov.u32 	%r41, %r40;
$L__BB0_3:
	xor.b32  	%r43, %r43, 1;
	xor.b32  	%r41, %r41, 1;
	setp.lt.u32 	%p3, %r1, %r40;
	@%p3 bra 	$L__BB0_5;
	mul.lo.s32 	%r20, %r41, %r2;
	add.s32 	%r21, %r20, %r1;
	shl.b32 	%r22, %r20, 2;
	add.s32 	%r23, %r4, %r22;
	ld.volatile.shared.f32 	%f2, [%r23];
	sub.s32 	%r24, %r21, %r40;
	shl.b32 	%r25, %r24, 2;
	add.s32 	%r27, %r16, %r25;
	ld.volatile.shared.f32 	%f3, [%r27];
	add.f32 	%f4, %f2, %f3;
	mul.lo.s32 	%r28, %r43, %r2;
	shl.b32 	%r29, %r28, 2;
	add.s32 	%r30, %r4, %r29;
	st.volatile.shared.f32 	[%r30], %f4;
	bra.uni 	$L__BB0_6;
$L__BB0_5:
	mul.lo.s32 	%r31, %r41, %r2;
	shl.b32 	%r32, %r31, 2;
	add.s32 	%r33, %r4, %r32;
	ld.volatile.shared.f32 	%f5, [%r33];
	mul.lo.s32 	%r34, %r43, %r2;
	shl.b32 	%r35, %r34, 2;
	add.s32 	%r36, %r4, %r35;
	st.volatile.shared.f32 	[%r36], %f5;
$L__BB0_6:
	bar.sync 	0;
	shl.b32 	%r40, %r40, 1;
	setp.lt.u32 	%p4, %r40, %r2;
	@%p4 bra 	$L__BB0_3;
$L__BB0_7:
	mul.lo.s32 	%r37, %r43, %r2;
	shl.b32 	%r38, %r37, 2;
	add.s32 	%r12, %r4, %r38;
	ld.volatile.shared.f32 	%f6, [%r12];
	cvta.to.global.u64 	%rd6, %rd2;
	add.s64 	%rd8, %rd6, %rd5;
	st.global.f32 	[%rd8], %f6;
	add.s32 	%r39, %r2, -1;
	setp.ne.s32 	%p5, %r1, %r39;
	@%p5 bra 	$L__BB0_9;
	ld.volatile.shared.f32 	%f7, [%r12];
	st.global.f32 	[%rd1], %f7;
$L__BB0_9:
	ret;

}
	// .globl	_Z9scan_treePfS_i
.visible .entry _Z9scan_treePfS_i(
	.param .u64 .ptr .align 1 _Z9scan_treePfS_i_param_0,
	.param .u64 .ptr .align 1 _Z9scan_treePfS_i_param_1,
	.param .u32 _Z9scan_treePfS_i_param_2
)
{
	.reg .pred 	%p<7>;
	.reg .b32 	%r<44>;
	.reg .b32 	%f<14>;
	.reg .b64 	%rd<13>;

	ld.param.u64 	%rd3, [_Z9scan_treePfS_i_param_0];
	ld.param.u64 	%rd4, [_Z9scan_treePfS_i_param_1];
	cvta.to.global.u64 	%rd1, %rd4;
	mov.u32 	%r1, %tid.x;
	mov.u32 	%r2, %ctaid.x;
	mov.u32 	%r3, %ntid.x;
	mul.lo.s32 	%r4, %r2, %r3;
	add.s32 	%r17, %r4, %r1;
	shl.b32 	%r5, %r17, 1;
	mul.wide.s32 	%rd5, %r5, 4;
	add.s64 	%rd2, %rd1, %rd5;
	ld.global.f32 	%f1, [%rd2];
	shl.b32 	%r18, %r1, 3;
	mov.u32 	%r19, data;
	add.s32 	%r6, %r19, %r18;
	st.volatile.shared.f32 	[%r6], %f1;
	ld.global.f32 	%f2, [%rd2+4];
	shl.b32 	%r20, %r1, 1;
	or.b32  	%r7, %r20, 1;
	st.volatile.shared.f32 	[%r6+4], %f2;
	mov.b32 	%r43, 1;
	mov.u32 	%r40, %r3;
$L__BB1_1:
	bar.sync 	0;
	setp.ge.u32 	%p1, %r1, %r40;
	@%p1 bra 	$L__BB1_3;
	mul.lo.s32 	%r21, %r43, %r7;
	shl.b32 	%r22, %r21, 2;
	add.s32 	%r24, %r19, %r22;
	ld.volatile.shared.f32 	%f3, [%r24+-4];
	shl.b32 	%r25, %r43, 2;
	add.s32 	%r26, %r24, %r25;
	ld.volatile.shared.f32 	%f4, [%r26+-4];
	add.f32 	%f5, %f3, %f4;
	st.volatile.shared.f32 	[%r26+-4], %f5;
$L__BB1_3:
	shl.b32 	%r43, %r43, 1;
	shr.u32 	%r11, %r40, 1;
	setp.gt.u32 	%p2, %r40, 1;
	mov.u32 	%r40, %r11;
	@%p2 bra 	$L__BB1_1;
	setp.ne.s32 	%p3, %r1, 0;
	@%p3 bra 	$L__BB1_6;
	mad.lo.s32 	%r27, %r3, %r2, %r3;
	shl.b32 	%r28, %r27, 1;
	add.s32 	%r29, %r28, -1;
	mul.wide.u32 	%rd6, %r29, 4;
	add.s64 	%rd7, %rd1, %rd6;
	ld.global.f32 	%f6, [%rd7];
	shl.b32 	%r30, %r3, 3;
	add.s32 	%r32, %r19, %r30;
	st.volatile.shared.f32 	[%r32+-4], %f6;
$L__BB1_6:
	mov.b32 	%r42, 1;
$L__BB1_7:
	shr.s32 	%r43, %r43, 1;
	bar.sync 	0;
	setp.ge.u32 	%p4, %r1, %r42;
	@%p4 bra 	$L__BB1_9;
	mul.lo.s32 	%r34, %r43, %r7;
	shl.b32 	%r35, %r34, 2;
	add.s32 	%r37, %r19, %r35;
	ld.volatile.shared.f32 	%f7, [%r37+-4];
	shl.b32 	%r38, %r43, 2;
	add.s32 	%r39, %r37, %r38;
	ld.volatile.shared.f32 	%f8, [%r39+-4];
	st.volatile.shared.f32 	[%r37+-4], %f8;
	ld.volatile.shared.f32 	%f9, [%r39+-4];
	add.f32 	%f10, %f7, %f9;
	st.volatile.shared.f32 	[%r39+-4], %f10;
$L__BB1_9:
	shl.b32 	%r15, %r42, 1;
	setp.lt.u32 	%p5, %r42, %r3;
	mov.u32 	%r42, %r15;
	@%p5 bra 	$L__BB1_7;
	setp.ne.s32 	%p6, %r1, 0;
	bar.sync 	0;
	@%p6 bra 	$L__BB1_12;
	mul.wide.s32 	%rd8, %r4, 4;
	sub.s64 	%rd9, %rd2, %rd8;
	ld.global.f32 	%f11, [%rd9];
	st.volatile.shared.f32 	[data], %f11;
$L__BB1_12:
	cvta.to.global.u64 	%rd10, %rd3;
	ld.volatile.shared.f32 	%f12, [%r6];
	add.s64 	%rd12, %rd10, %rd5;
	st.global.f32 	[%rd12], %f12;
	ld.volatile.shared.f32 	%f13, [%r6+4];
	st.global.f32 	[%rd12+4], %f13;
	ret;

}
	// .globl	_Z6reducePfS_
.visible .entry _Z6reducePfS_(
	.param .u64 .ptr .align 1 _Z6reducePfS__param_0,
	.param .u64 .ptr .align 1 _Z6reducePfS__param_1
)
{
	.reg .pred 	%p<5>;
	.reg .b32 	%r<47>;
	.reg .b32 	%f<18>;
	.reg .b64 	%rd<17>;

	ld.param.u64 	%rd3, [_Z6reducePfS__param_0];
	ld.param.u64 	%rd4, [_Z6reducePfS__param_1];
	cvta.to.global.u64 	%rd1, %rd4;
	cvta.to.global.u64 	%rd5, %rd3;
	mov.u32 	%r28, %tid.x;
	mov.u32 	%r29, %ctaid.x;
	mov.u32 	%r1, %ntid.x;
	add.s32 	%r30, %r1, %r28;
	mad.lo.s32 	%r31, %r29, %r1, %r30;
	mul.wide.u32 	%rd6, %r31, 4;
	add.s64 	%rd2, %rd5, %rd6;
	ld.global.f32 	%f1, [%rd2];
	shl.b32 	%r32, %r28, 2;
	mov.u32 	%r33, data;
	add.s32 	%r2, %r33, %r32;
	st.volatile.shared.f32 	[%r2], %f1;
	add.s32 	%r3, %r29, 1;
	and.b32  	%r4, %r3, 3;
	setp.lt.u32 	%p1, %r29, 3;
	mov.b32 	%r44, 0;
	@%p1 bra 	$L__BB2_3;
	and.b32  	%r44, %r3, 2147483644;
	neg.s32 	%r43, %r44;
	shl.b32 	%r42, %r1, 1;
	shl.b32 	%r8, %r1, 2;
	mul.lo.s32 	%r41, %r1, 3;
	mov.u32 	%r39, %r1;
	mov.u32 	%r40, %r8;
$L__BB2_2:
	add.s32 	%r34, %r39, -1;
	mul.wide.u32 	%rd7, %r34, 4;
	add.s64 	%rd8, %rd1, %rd7;
	ld.global.f32 	%f2, [%rd8];
	ld.volatile.shared.f32 	%f3, [%r2];
	add.f32 	%f4, %f2, %f3;
	st.volatile.shared.f32 	[%r2], %f4;
	add.s32 	%r35, %r42, -1;
	mul.wide.u32 	%rd9, %r35, 4;
	add.s64 	%rd10, %rd1, %rd9;
	ld.global.f32 	%f5, [%rd10];
	ld.volatile.shared.f32 	%f6, [%r2];
	add.f32 	%f7, %f5, %f6;
	st.volatile.shared.f32 	[%r2], %f7;
	add.s32 	%r36, %r41, -1;
	mul.wide.u32 	%rd11, %r36, 4;
	add.s64 	%rd12, %rd1, %rd11;
	ld.global.f32 	%f8, [%rd12];
	ld.volatile.shared.f32 	%f9, [%r2];
	add.f32 	%f10, %f8, %f9;
	st.volatile.shared.f32 	[%r2], %f10;
	add.s32 	%r37, %r40, -1;
	mul.wide.u32 	%rd13, %r37, 4;
	add.s64 	%rd14, %rd1, %rd13;
	ld.global.f32 	%f11, [%rd14];
	ld.volatile.shared.f32 	%f12, [%r2];
	add.f32 	%f13, %f11, %f12;
	st.volatile.shared.f32 	[%r2], %f13;
	add.s32 	%r43, %r43, 4;
	add.s32 	%r42, %r42, %r8;
	add.s32 	%r41, %r41, %r8;
	add.s32 	%r40, %r40, %r8;
	add.s32 	%r39, %r39, %r8;
	setp.ne.s32 	%p2, %r43, 0;
	@%p2 bra 	$L__BB2_2;
$L__BB2_3:
	setp.eq.s32 	%p3, %r4, 0;
	@%p3 bra 	$L__BB2_6;
	mad.lo.s32 	%r46, %r1, %r44, %r1;
	neg.s32 	%r45, %r4;
$L__BB2_5:
	.pragma "nounroll";
	add.s32 	%r38, %r46, -1;
	mul.wide.u32 	%rd15, %r38, 4;
	add.s64 	%rd16, %rd1, %rd15;
	ld.global.f32 	%f14, [%rd16];
	ld.volatile.shared.f32 	%f15, [%r2];
	add.f32 	%f16, %f14, %f15;
	st.volatile.shared.f32 	[%r2], %f16;
	add.s32 	%r46, %r46, %r1;
	add.s32 	%r45, %r45, 1;
	setp.ne.s32 	%p4, %r45, 0;
	@%p4 bra 	$L__BB2_5;
$L__BB2_6:
	bar.sync 	0;
	ld.volatile.shared.f32 	%f17, [%r2];
	st.global.f32 	[%rd2], %f17;
	ret;

}


// ===== COMPILED SASS (sm_100) =====

	.target	sm_100

	.elftype	@"ET_EXEC"


//--------------------- .note.nv.tkinfo           --------------------------
	.section	.note.nv.tkinfo,"",@"SHT_NOTE"
	.sectionflags	@"SHF_NOTE_NV_TKINFO"
	.tkinfo
        /*0018*/ 	.word	0x00000002
        /*0030*/ 	.string	""
        /*0030*/ 	.string	"ptxas"
        /*0030*/ 	.string	"Cuda compilation tools, release 13.0, V13.0.88"
        /*0030*/ 	.string	"Build cuda_13.0.r13.0/compiler.36424714_0"
        /*0030*/ 	.string	"-arch sm_100 -m 64 "



//--------------------- .note.nv.cuinfo           --------------------------
	.section	.note.nv.cuinfo,"",@"SHT_NOTE"
	.sectionflags	@"SHF_NOTE_NV_CUINFO"
        /*0018*/ 	.short	0x0002
        /*001a*/ 	.short	0x0064
        /*001c*/ 	.short	0x0082
	.zero		2


//--------------------- .nv.info                  --------------------------
	.section	.nv.info,"",@"SHT_CUDA_INFO"
	.align	4


	//----- nvinfo : EIATTR_REGCOUNT
	.align		4
        /*0000*/ 	.byte	0x04, 0x2f
        /*0002*/ 	.short	(.L_1 - .L_0)
	.align		4
.L_0:
        /*0004*/ 	.word	index@(_Z11scan_simplePfS_i)
        /*0008*/ 	.word	0x0000000e


	//----- nvinfo : EIATTR_FRAME_SIZE
	.align		4
.L_1:
        /*000c*/ 	.byte	0x04, 0x11
        /*000e*/ 	.short	(.L_3 - .L_2)
	.align		4
.L_2:
        /*0010*/ 	.word	index@(_Z11scan_simplePfS_i)
        /*0014*/ 	.word	0x00000000


	//----- nvinfo : EIATTR_REGCOUNT
	.align		4
.L_3:
        /*0018*/ 	.byte	0x04, 0x2f
        /*001a*/ 	.short	(.L_5 - .L_4)
	.align		4
.L_4:
        /*001c*/ 	.word	index@(_Z9scan_treePfS_i)
        /*0020*/ 	.word	0x00000012


	//----- nvinfo : EIATTR_FRAME_SIZE
	.align		4
.L_5:
        /*0024*/ 	.byte	0x04, 0x11
        /*0026*/ 	.short	(.L_7 - .L_6)
	.align		4
.L_6:
        /*0028*/ 	.word	index@(_Z9scan_treePfS_i)
        /*002c*/ 	.word	0x00000000


	//----- nvinfo : EIATTR_REGCOUNT
	.align		4
.L_7:
        /*0030*/ 	.byte	0x04, 0x2f
        /*0032*/ 	.short	(.L_9 - .L_8)
	.align		4
.L_8:
        /*0034*/ 	.word	index@(_Z6reducePfS_)
        /*0038*/ 	.word	0x00000020


	//----- nvinfo : EIATTR_FRAME_SIZE
	.align		4
.L_9:
        /*003c*/ 	.byte	0x04, 0x11
        /*003e*/ 	.short	(.L_11 - .L_10)
	.align		4
.L_10:
        /*0040*/ 	.word	index@(_Z6reducePfS_)
        /*0044*/ 	.word	0x00000000


	//----- nvinfo : EIATTR_MIN_STACK_SIZE
	.align		4
.L_11:
        /*0048*/ 	.byte	0x04, 0x12
        /*004a*/ 	.short	(.L_13 - .L_12)
	.align		4
.L_12:
        /*004c*/ 	.word	index@(_Z6reducePfS_)
        /*0050*/ 	.word	0x00000000


	//----- nvinfo : EIATTR_MIN_STACK_SIZE
	.align		4
.L_13:
        /*0054*/ 	.byte	0x04, 0x12
        /*0056*/ 	.short	(.L_15 - .L_14)
	.align		4
.L_14:
        /*0058*/ 	.word	index@(_Z9scan_treePfS_i)
        /*005c*/ 	.word	0x00000000


	//----- nvinfo : EIATTR_MIN_STACK_SIZE
	.align		4
.L_15:
        /*0060*/ 	.byte	0x04, 0x12
        /*0062*/ 	.short	(.L_17 - .L_16)
	.align		4
.L_16:
        /*0064*/ 	.word	index@(_Z11scan_simplePfS_i)
        /*0068*/ 	.word	0x00000000
.L_17:


//--------------------- .nv.compat                --------------------------
	.section	.nv.compat,"",@"SHT_CUDA_COMPAT_INFO"
	.align	4
        /*0000*/ 	.byte	0x02, 0x09, 0x00, 0x00, 0x02, 0x02, 0x01, 0x00, 0x02, 0x05, 0x05, 0x00, 0x03, 0x07, 0x01, 0x01
        /*0010*/ 	.byte	0x02, 0x03, 0x00, 0x00, 0x02, 0x06, 0x01, 0x00, 0x04, 0x0b, 0x08, 0x00, 0x09, 0x00, 0x00, 0x00
        /*0020*/ 	.byte	0x00, 0x00, 0x00, 0x00


//--------------------- .nv.info._Z6reducePfS_    --------------------------
	.section	.nv.info._Z6reducePfS_,"",@"SHT_CUDA_INFO"
	.sectionflags	@""
	.align	4


	//----- nvinfo : EIATTR_CUDA_API_VERSION
	.align		4
        /*0000*/ 	.byte	0x04, 0x37
        /*0002*/ 	.short	(.L_19 - .L_18)
.L_18:
        /*0004*/ 	.word	0x00000082


	//----- nvinfo : EIATTR_KPARAM_INFO
	.align		4
.L_19:
        /*0008*/ 	.byte	0x04, 0x17
        /*000a*/ 	.short	(.L_21 - .L_20)
.L_20:
        /*000c*/ 	.word	0x00000000
        /*0010*/ 	.short	0x0001
        /*0012*/ 	.short	0x0008
        /*0014*/ 	.byte	0x00, 0xf5, 0x21, 0x00


	//----- nvinfo : EIATTR_KPARAM_INFO
	.align		4
.L_21:
        /*0018*/ 	.byte	0x04, 0x17
        /*001a*/ 	.short	(.L_23 - .L_22)
.L_22:
        /*001c*/ 	.word	0x00000000
        /*0020*/ 	.short	0x0000
        /*0022*/ 	.short	0x0000
        /*0024*/ 	.byte	0x00, 0xf5, 0x21, 0x00


	//----- nvinfo : EIATTR_SPARSE_MMA_MASK
	.align		4
.L_23:
        /*0028*/ 	.byte	0x03, 0x50
        /*002a*/ 	.short	0x0000


	//----- nvinfo : EIATTR_MAXREG_COUNT
	.align		4
        /*002c*/ 	.byte	0x03, 0x1b
        /*002e*/ 	.short	0x00ff


	//----- nvinfo : EIATTR_NUM_BARRIERS
	.align		4
        /*0030*/ 	.byte	0x02, 0x4c
        /*0032*/ 	.byte	0x01
	.zero		1


	//----- nvinfo : EIATTR_MERCURY_ISA_VERSION
	.align		4
        /*0034*/ 	.byte	0x03, 0x5f
        /*0036*/ 	.short	0x0101


	//----- nvinfo : EIATTR_VRC_CTA_INIT_COUNT
	.align		4
        /*0038*/ 	.byte	0x02, 0x4a
	.zero		1
	.zero		1


	//----- nvinfo : EIATTR_EXIT_INSTR_OFFSETS
	.align		4
        /*003c*/ 	.byte	0x04, 0x1c
        /*003e*/ 	.short	(.L_25 - .L_24)


	//   ....[0]....
.L_24:
        /*0040*/ 	.word	0x00001090


	//----- nvinfo : EIATTR_CBANK_PARAM_SIZE
	.align		4
.L_25:
        /*0044*/ 	.byte	0x03, 0x19
        /*0046*/ 	.short	0x0010


	//----- nvinfo : EIATTR_PARAM_CBANK
	.align		4
        /*0048*/ 	.byte	0x04, 0x0a
        /*004a*/ 	.short	(.L_27 - .L_26)
	.align		4
.L_26:
        /*004c*/ 	.word	index@(.nv.constant0._Z6reducePfS_)
        /*0050*/ 	.short	0x0380
        /*0052*/ 	.short	0x0010


	//----- nvinfo : EIATTR_SW_WAR
	.align		4
.L_27:
        /*0054*/ 	.byte	0x04, 0x36
        /*0056*/ 	.short	(.L_29 - .L_28)
.L_28:
        /*0058*/ 	.word	0x00000008
.L_29:


//--------------------- .nv.info._Z9scan_treePfS_i --------------------------
	.section	.nv.info._Z9scan_treePfS_i,"",@"SHT_CUDA_INFO"
	.sectionflags	@""
	.align	4


	//----- nvinfo : EIATTR_CUDA_API_VERSION
	.align		4
        /*0000*/ 	.byte	0x04, 0x37
        /*0002*/ 	.short	(.L_31 - .L_30)
.L_30:
        /*0004*/ 	.word	0x00000082


	//----- nvinfo : EIATTR_KPARAM_INFO
	.align		4
.L_31:
        /*0008*/ 	.byte	0x04, 0x17
        /*000a*/ 	.short	(.L_33 - .L_32)
.L_32:
        /*000c*/ 	.word	0x00000000
        /*0010*/ 	.short	0x0002
        /*0012*/ 	.short	0x0010
        /*0014*/ 	.byte	0x00, 0xf0, 0x11, 0x00


	//----- nvinfo : EIATTR_KPARAM_INFO
	.align		4
.L_33:
        /*0018*/ 	.byte	0x04, 0x17
        /*001a*/ 	.short	(.L_35 - .L_34)
.L_34:
        /*001c*/ 	.word	0x00000000
        /*0020*/ 	.short	0x0001
        /*0022*/ 	.short	0x0008
        /*0024*/ 	.byte	0x00, 0xf5, 0x21, 0x00


	//----- nvinfo : EIATTR_KPARAM_INFO
	.align		4
.L_35:
        /*0028*/ 	.byte	0x04, 0x17
        /*002a*/ 	.short	(.L_37 - .L_36)
.L_36:
        /*002c*/ 	.word	0x00000000
        /*0030*/ 	.short	0x0000
        /*0032*/ 	.short	0x0000
        /*0034*/ 	.byte	0x00, 0xf5, 0x21, 0x00


	//----- nvinfo : EIATTR_SPARSE_MMA_MASK
	.align		4
.L_37:
        /*0038*/ 	.byte	0x03, 0x50
        /*003a*/ 	.short	0x0000


	//----- nvinfo : EIATTR_MAXREG_COUNT
	.align		4
        /*003c*/ 	.byte	0x03, 0x1b
        /*003e*/ 	.short	0x00ff


	//----- nvinfo : EIATTR_NUM_BARRIERS
	.align		4
        /*0040*/ 	.byte	0x02, 0x4c
        /*0042*/ 	.byte	0x01
	.zero		1


	//----- nvinfo : EIATTR_MERCURY_ISA_VERSION
	.align		4
        /*0044*/ 	.byte	0x03, 0x5f
        /*0046*/ 	.short	0x0101


	//----- nvinfo : EIATTR_VRC_CTA_INIT_COUNT
	.align		4
        /*0048*/ 	.byte	0x02, 0x4a
	.zero		1
	.zero		1


	//----- nvinfo : EIATTR_EXIT_INSTR_OFFSETS
	.align		4
        /*004c*/ 	.byte	0x04, 0x1c
        /*004e*/ 	.short	(.L_39 - .L_38)


	//   ....[0]....
.L_38:
        /*0050*/ 	.word	0x00000530


	//----- nvinfo : EIATTR_CRS_STACK_SIZE
	.align		4
.L_39:
        /*0054*/ 	.byte	0x04, 0x1e
        /*0056*/ 	.short	(.L_41 - .L_40)
.L_40:
        /*0058*/ 	.word	0x00000000


	//----- nvinfo : EIATTR_CBANK_PARAM_SIZE
	.align		4
.L_41:
        /*005c*/ 	.byte	0x03, 0x19
        /*005e*/ 	.short	0x0014


	//----- nvinfo : EIATTR_PARAM_CBANK
	.align		4
        /*0060*/ 	.byte	0x04, 0x0a
        /*0062*/ 	.short	(.L_43 - .L_42)
	.align		4
.L_42:
        /*0064*/ 	.word	index@(.nv.constant0._Z9scan_treePfS_i)
        /*0068*/ 	.short	0x0380
        /*006a*/ 	.short	0x0014


	//----- nvinfo : EIATTR_SW_WAR
	.align		4
.L_43:
        /*006c*/ 	.byte	0x04, 0x36
        /*006e*/ 	.short	(.L_45 - .L_44)
.L_44:
        /*0070*/ 	.word	0x00000008
.L_45:


//--------------------- .nv.info._Z11scan_simplePfS_i --------------------------
	.section	.nv.info._Z11scan_simplePfS_i,"",@"SHT_CUDA_INFO"
	.sectionflags	@""
	.align	4


	//----- nvinfo : EIATTR_CUDA_API_VERSION
	.align		4
        /*0000*/ 	.byte	0x04, 0x37
        /*0002*/ 	.short	(.L_47 - .L_46)
.L_46:
        /*0004*/ 	.word	0x00000082


	//----- nvinfo : EIATTR_KPARAM_INFO
	.align		4
.L_47:
        /*0008*/ 	.byte	0x04, 0x17
        /*000a*/ 	.short	(.L_49 - .L_48)
.L_48:
        /*000c*/ 	.word	0x00000000
        /*0010*/ 	.short	0x0002
        /*0012*/ 	.short	0x0010
        /*0014*/ 	.byte	0x00, 0xf0, 0x11, 0x00


	//----- nvinfo : EIATTR_KPARAM_INFO
	.align		4
.L_49:
        /*0018*/ 	.byte	0x04, 0x17
        /*001a*/ 	.short	(.L_51 - .L_50)
.L_50:
        /*001c*/ 	.word	0x00000000
        /*0020*/ 	.short	0x0001
        /*0022*/ 	.short	0x0008
        /*0024*/ 	.byte	0x00, 0xf5, 0x21, 0x00


	//----- nvinfo : EIATTR_KPARAM_INFO
	.align		4
.L_51:
        /*0028*/ 	.byte	0x04, 0x17
        /*002a*/ 	.short	(.L_53 - .L_52)
.L_52:
        /*002c*/ 	.word	0x00000000
        /*0030*/ 	.short	0x0000
        /*0032*/ 	.short	0x0000
        /*0034*/ 	.byte	0x00, 0xf5, 0x21, 0x00


	//----- nvinfo : EIATTR_SPARSE_MMA_MASK
	.align		4
.L_53:
        /*0038*/ 	.byte	0x03, 0x50
        /*003a*/ 	.short	0x0000


	//----- nvinfo : EIATTR_MAXREG_COUNT
	.align		4
        /*003c*/ 	.byte	0x03, 0x1b
        /*003e*/ 	.short	0x00ff


	//----- nvinfo : EIATTR_NUM_BARRIERS
	.align		4
        /*0040*/ 	.byte	0x02, 0x4c
        /*0042*/ 	.byte	0x01
	.zero		1


	//----- nvinfo : EIATTR_MERCURY_ISA_VERSION
	.align		4
        /*0044*/ 	.byte	0x03, 0x5f
        /*0046*/ 	.short	0x0101


	//----- nvinfo : EIATTR_VRC_CTA_INIT_COUNT
	.align		4
        /*0048*/ 	.byte	0x02, 0x4a
	.zero		1
	.zero		1


	//----- nvinfo : EIATTR_EXIT_INSTR_OFFSETS
	.align		4
        /*004c*/ 	.byte	0x04, 0x1c
        /*004e*/ 	.short	(.L_55 - .L_54)


	//   ....[0]....
.L_54:
        /*0050*/ 	.word	0x00000100


	//   ....[1]....
        /*0054*/ 	.word	0x000003a0


	//   ....[2]....
        /*0058*/ 	.word	0x000003d0


	//----- nvinfo : EIATTR_CRS_STACK_SIZE
	.align		4
.L_55:
        /*005c*/ 	.byte	0x04, 0x1e
        /*005e*/ 	.short	(.L_57 - .L_56)
.L_56:
        /*0060*/ 	.word	0x00000000


	//----- nvinfo : EIATTR_CBANK_PARAM_SIZE
	.align		4
.L_57:
        /*0064*/ 	.byte	0x03, 0x19
        /*0066*/ 	.short	0x0014


	//----- nvinfo : EIATTR_PARAM_CBANK
	.align		4
        /*0068*/ 	.byte	0x04, 0x0a
        /*006a*/ 	.short	(.L_59 - .L_58)
	.align		4
.L_58:
        /*006c*/ 	.word	index@(.nv.constant0._Z11scan_simplePfS_i)
        /*0070*/ 	.short	0x0380
        /*0072*/ 	.short	0x0014


	//----- nvinfo : EIATTR_SW_WAR
	.align		4
.L_59:
        /*0074*/ 	.byte	0x04, 0x36
        /*0076*/ 	.short	(.L_61 - .L_60)
.L_60:
        /*0078*/ 	.word	0x00000008
.L_61:


//--------------------- .nv.callgraph             --------------------------
	.section	.nv.callgraph,"",@"SHT_CUDA_CALLGRAPH"
	.align	4
	.sectionentsize	8
	.align		4
        /*0000*/ 	.word	0x00000000
	.align		4
        /*0004*/ 	.word	0xffffffff
	.align		4
        /*0008*/ 	.word	0x00000000
	.align		4
        /*000c*/ 	.word	0xfffffffe
	.align		4
        /*0010*/ 	.word	0x00000000
	.align		4
        /*0014*/ 	.word	0xfffffffd
	.align		4
        /*0018*/ 	.word	0x00000000
	.align		4
        /*001c*/ 	.word	0xfffffffc


//--------------------- .text._Z6reducePfS_       --------------------------
	.section	.text._Z6reducePfS_,"ax",@progbits
	.align	128
        .global         _Z6reducePfS_
        .type           _Z6reducePfS_,@function
        .size           _Z6reducePfS_,(.L_x_23 - _Z6reducePfS_)
        .other          _Z6reducePfS_,@"STO_CUDA_ENTRY STV_DEFAULT"
_Z6reducePfS_:
.text._Z6reducePfS_:
[----:B------:R-:W-:Y:S01]  /*0000*/  LDC R1, c[0x0][0x37c] ;  /* 0x0000df00ff017b82 */ /* 0x000fe20000000800 */
[----:B------:R-:W0:Y:S07]  /*0010*/  S2R R7, SR_TID.X ;  /* 0x0000000000077919 */ /* 0x000e2e0000002100 */
[----:B------:R-:W0:Y:S01]  /*0020*/  LDC R0, c[0x0][0x360] ;  /* 0x0000d800ff007b82 */ /* 0x000e220000000800 */
[----:B------:R-:W1:Y:S07]  /*0030*/  LDCU.64 UR8, c[0x0][0x358] ;  /* 0x00006b00ff0877ac */ /* 0x000e6e0008000a00 */
[----:B------:R-:W2:Y:S08]  /*0040*/  S2UR UR6, SR_CTAID.X ;  /* 0x00000000000679c3 */ /* 0x000eb00000002500 */
[----:B------:R-:W3:Y:S01]  /*0050*/  LDC.64 R2, c[0x0][0x380] ;  /* 0x0000e000ff027b82 */ /* 0x000ee20000000a00 */
[----:B0-----:R-:W-:-:S05]  /*0060*/  IADD3 R5, PT, PT, R7, R0, RZ ;  /* 0x0000000007057210 */ /* 0x001fca0007ffe0ff */
[----:B--2---:R-:W-:-:S04]  /*0070*/  IMAD R5, R0, UR6, R5 ;  /* 0x0000000600057c24 */ /* 0x004fc8000f8e0205 */
[----:B---3--:R-:W-:-:S05]  /*0080*/  IMAD.WIDE.U32 R2, R5, 0x4, R2 ;  /* 0x0000000405027825 */ /* 0x008fca00078e0002 */
[----:B-1----:R-:W2:Y:S01]  /*0090*/  LDG.E R5, desc[UR8][R2.64] ;  /* 0x0000000802057981 */ /* 0x002ea2000c1e1900 */
[----:B------:R-:W0:Y:S01]  /*00a0*/  S2UR UR5, SR_CgaCtaId ;  /* 0x00000000000579c3 */ /* 0x000e220000008800 */
[----:B------:R-:W-:Y:S01]  /*00b0*/  UMOV UR4, 0x400 ;  /* 0x0000040000047882 */ /* 0x000fe20000000000 */
[----:B------:R-:W-:Y:S01]  /*00c0*/  UISETP.GE.U32.AND UP0, UPT, UR6, 0x3, UPT ;  /* 0x000000030600788c */ /* 0x000fe2000bf06070 */
[----:B------:R-:W-:Y:S01]  /*00d0*/  HFMA2 R13, -RZ, RZ, 0, 0 ;  /* 0x00000000ff0d7431 */ /* 0x000fe200000001ff */
[----:B0-----:R-:W-:-:S06]  /*00e0*/  ULEA UR4, UR5, UR4, 0x18 ;  /* 0x0000000405047291 */ /* 0x001fcc000f8ec0ff */
[----:B------:R-:W-:Y:S01]  /*00f0*/  LEA R12, R7, UR4, 0x2 ;  /* 0x00000004070c7c11 */ /* 0x000fe2000f8e10ff */
[----:B------:R-:W-:-:S04]  /*0100*/  UIADD3 UR4, UPT, UPT, UR6, 0x1, URZ ;  /* 0x0000000106047890 */ /* 0x000fc8000fffe0ff */
[----:B------:R-:W-:Y:S01]  /*0110*/  ULOP3.LUT UR5, UR4, 0x3, URZ, 0xc0, !UPT ;  /* 0x0000000304057892 */ /* 0x000fe2000f8ec0ff */
[----:B--2---:R0:W-:Y:S01]  /*0120*/  STS [R12], R5 ;  /* 0x000000050c007388 */ /* 0x0041e20000000800 */
[----:B------:R-:W-:Y:S10]  /*0130*/  BRA.U !UP0, `(.L_x_0) ;  /* 0x0000000d088c7547 */ /* 0x000ff4000b800000 */
[----:B0-----:R-:W0:Y:S01]  /*0140*/  LDC.64 R4, c[0x0][0x388] ;  /* 0x0000e200ff047b82 */ /* 0x001e220000000a00 */
[----:B------:R-:W-:Y:S01]  /*0150*/  ULOP3.LUT UR4, UR4, 0x7ffffffc, URZ, 0xc0, !UPT ;  /* 0x7ffffffc04047892 */ /* 0x000fe2000f8ec0ff */
[C---:B------:R-:W-:Y:S01]  /*0160*/  SHF.L.U32 R14, R0.reuse, 0x2, RZ ;  /* 0x00000002000e7819 */ /* 0x040fe200000006ff */
[C---:B------:R-:W-:Y:S01]  /*0170*/  IMAD R23, R0.reuse, 0x3, RZ ;  /* 0x0000000300177824 */ /* 0x040fe200078e02ff */
[----:B------:R-:W-:Y:S01]  /*0180*/  SHF.L.U32 R25, R0, 0x1, RZ ;  /* 0x0000000100197819 */ /* 0x000fe200000006ff */
[----:B------:R-:W-:Y:S01]  /*0190*/  UIADD3 UR6, UPT, UPT, -UR4, URZ, URZ ;  /* 0x000000ff04067290 */ /* 0x000fe2000fffe1ff */
[----:B------:R-:W-:Y:S02]  /*01a0*/  MOV R11, R0 ;  /* 0x00000000000b7202 */ /* 0x000fe40000000f00 */
[----:B------:R-:W-:Y:S01]  /*01b0*/  MOV R13, UR4 ;  /* 0x00000004000d7c02 */ /* 0x000fe20008000f00 */
[----:B------:R-:W-:Y:S01]  /*01c0*/  UISETP.GE.AND UP0, UPT, UR6, URZ, UPT ;  /* 0x000000ff0600728c */ /* 0x000fe2000bf06270 */
[----:B------:R-:W-:-:S08]  /*01d0*/  MOV R21, R14 ;  /* 0x0000000e00157202 */ /* 0x000fd00000000f00 */
[----:B------:R-:W-:Y:S05]  /*01e0*/  BRA.U UP0, `(.L_x_1) ;  /* 0x0000000900e47547 */ /* 0x000fea000b800000 */
[----:B------:R-:W-:Y:S02]  /*01f0*/  UIADD3 UR4, UPT, UPT, -UR6, URZ, URZ ;  /* 0x000000ff06047290 */ /* 0x000fe4000fffe1ff */
[----:B------:R-:W-:Y:S02]  /*0200*/  UPLOP3.LUT UP0, UPT, UPT, UPT, UPT, 0x80, 0x8 ;  /* 0x000000000008789c */ /* 0x000fe40003f0f070 */
[----:B------:R-:W-:-:S09]  /*0210*/  UISETP.GT.AND UP1, UPT, UR4, 0xc, UPT ;  /* 0x0000000c0400788c */ /* 0x000fd2000bf24270 */
[----:B------:R-:W-:Y:S05]  /*0220*/  BRA.U !UP1, `(.L_x_2) ;  /* 0x0000000509d47547 */ /* 0x000fea000b800000 */
[----:B------:R-:W1:Y:S01]  /*0230*/  LDC.64 R6, c[0x0][0x388] ;  /* 0x0000e200ff067b82 */ /* 0x000e620000000a00 */
[----:B------:R-:W-:-:S11]  /*0240*/  UPLOP3.LUT UP0, UPT, UPT, UPT, UPT, 0x40, 0x4 ;  /* 0x000000000004789c */ /* 0x000fd60003f0e870 */
.L_x_3:
[----:B------:R-:W-:Y:S01]  /*0250*/  IADD3 R17, PT, PT, R11, -0x1, RZ ;  /* 0xffffffff0b117810 */ /* 0x000fe20007ffe0ff */
[----:B--2---:R-:W2:Y:S04]  /*0260*/  LDS R24, [R12] ;  /* 0x000000000c187984 */ /* 0x004ea80000000800 */
[----:B-1----:R-:W-:-:S05]  /*0270*/  IMAD.WIDE.U32 R16, R17, 0x4, R6 ;  /* 0x0000000411107825 */ /* 0x002fca00078e0006 */
[----:B------:R1:W2:Y:S01]  /*0280*/  LDG.E R18, desc[UR8][R16.64] ;  /* 0x0000000810127981 */ /* 0x0002a2000c1e1900 */
[----:B------:R-:W-:-:S05]  /*0290*/  IADD3 R9, PT, PT, R25, -0x1, RZ ;  /* 0xffffffff19097810 */ /* 0x000fca0007ffe0ff */
[----:B------:R-:W-:-:S05]  /*02a0*/  IMAD.WIDE.U32 R8, R9, 0x4, R6 ;  /* 0x0000000409087825 */ /* 0x000fca00078e0006 */
[----:B------:R3:W4:Y:S01]  /*02b0*/  LDG.E R19, desc[UR8][R8.64] ;  /* 0x0000000808137981 */ /* 0x000722000c1e1900 */
[----:B------:R-:W-:-:S05]  /*02c0*/  IADD3 R15, PT, PT, R23, -0x1, RZ ;  /* 0xffffffff170f7810 */ /* 0x000fca0007ffe0ff */
[----:B-1----:R-:W-:-:S05]  /*02d0*/  IMAD.WIDE.U32 R16, R15, 0x4, R6 ;  /* 0x000000040f107825 */ /* 0x002fca00078e0006 */
[----:B------:R-:W5:Y:S01]  /*02e0*/  LDG.E R22, desc[UR8][R16.64] ;  /* 0x0000000810167981 */ /* 0x000f62000c1e1900 */
[----:B------:R-:W-:-:S05]  /*02f0*/  IADD3 R15, PT, PT, R21, -0x1, RZ ;  /* 0xffffffff150f7810 */ /* 0x000fca0007ffe0ff */
[----:B---3--:R-:W-:-:S05]  /*0300*/  IMAD.WIDE.U32 R8, R15, 0x4, R6 ;  /* 0x000000040f087825 */ /* 0x008fca00078e0006 */
[----:B------:R1:W3:Y:S01]  /*0310*/  LDG.E R20, desc[UR8][R8.64] ;  /* 0x0000000808147981 */ /* 0x0002e2000c1e1900 */
[----:B------:R-:W-:-:S04]  /*0320*/  IADD3 R27, PT, PT, R14, R11, RZ ;  /* 0x0000000b0e1b7210 */ /* 0x000fc80007ffe0ff */
[----:B------:R-:W-:-:S05]  /*0330*/  IADD3 R29, PT, PT, R27, -0x1, RZ ;  /* 0xffffffff1b1d7810 */ /* 0x000fca0007ffe0ff */
[----:B------:R-:W-:-:S05]  /*0340*/  IMAD.WIDE.U32 R28, R29, 0x4, R6 ;  /* 0x000000041d1c7825 */ /* 0x000fca00078e0006 */
[----:B------:R0:W3:Y:S01]  /*0350*/  LDG.E R15, desc[UR8][R28.64] ;  /* 0x000000081c0f7981 */ /* 0x0000e2000c1e1900 */
[----:B------:R-:W-:-:S04]  /*0360*/  IADD3 R25, PT, PT, R14, R25, RZ ;  /* 0x000000190e197210 */ /* 0x000fc80007ffe0ff */
[----:B------:R-:W-:-:S05]  /*0370*/  IADD3 R11, PT, PT, R25, -0x1, RZ ;  /* 0xffffffff190b7810 */ /* 0x000fca0007ffe0ff */
[----:B------:R-:W-:-:S05]  /*0380*/  IMAD.WIDE.U32 R10, R11, 0x4, R6 ;  /* 0x000000040b0a7825 */ /* 0x000fca00078e0006 */
[----:B------:R0:W3:Y:S01]  /*0390*/  LDG.E R16, desc[UR8][R10.64] ;  /* 0x000000080a107981 */ /* 0x0000e2000c1e1900 */
[----:B------:R-:W-:-:S04]  /*03a0*/  IADD3 R23, PT, PT, R14, R23, RZ ;  /* 0x000000170e177210 */ /* 0x000fc80007ffe0ff */
[----:B-1----:R-:W-:-:S05]  /*03b0*/  IADD3 R9, PT, PT, R23, -0x1, RZ ;  /* 0xffffffff17097810 */ /* 0x002fca0007ffe0ff */
[----:B------:R-:W-:-:S05]  /*03c0*/  IMAD.WIDE.U32 R8, R9, 0x4, R6 ;  /* 0x0000000409087825 */ /* 0x000fca00078e0006 */
[----:B------:R1:W3:Y:S01]  /*03d0*/  LDG.E R17, desc[UR8][R8.64] ;  /* 0x0000000808117981 */ /* 0x0002e2000c1e1900 */
[----:B------:R-:W-:-:S04]  /*03e0*/  IADD3 R21, PT, PT, R14, R21, RZ ;  /* 0x000000150e157210 */ /* 0x000fc80007ffe0ff */
[----:B0-----:R-:W-:-:S05]  /*03f0*/  IADD3 R29, PT, PT, R21, -0x1, RZ ;  /* 0xffffffff151d7810 */ /* 0x001fca0007ffe0ff */
[----:B------:R-:W-:Y:S01]  /*0400*/  IMAD.WIDE.U32 R10, R29, 0x4, R6 ;  /* 0x000000041d0a7825 */ /* 0x000fe200078e0006 */
[C---:B------:R-:W-:Y:S02]  /*0410*/  IADD3 R25, PT, PT, R14.reuse, R25, RZ ;  /* 0x000000190e197210 */ /* 0x040fe40007ffe0ff */
[C---:B------:R-:W-:Y:S02]  /*0420*/  IADD3 R23, PT, PT, R14.reuse, R23, RZ ;  /* 0x000000170e177210 */ /* 0x040fe40007ffe0ff */
[----:B------:R-:W-:Y:S01]  /*0430*/  IADD3 R21, PT, PT, R14, R21, RZ ;  /* 0x000000150e157210 */ /* 0x000fe20007ffe0ff */
[----:B--2---:R-:W-:Y:S02]  /*0440*/  FADD R24, R18, R24 ;  /* 0x0000001812187221 */ /* 0x004fe40000000000 */
[----:B------:R0:W2:Y:S04]  /*0450*/  LDG.E R18, desc[UR8][R10.64] ;  /* 0x000000080a127981 */ /* 0x0000a8000c1e1900 */
[----:B------:R-:W-:Y:S04]  /*0460*/  STS [R12], R24 ;  /* 0x000000180c007388 */ /* 0x000fe80000000800 */
[----:B------:R-:W4:Y:S02]  /*0470*/  LDS R26, [R12] ;  /* 0x000000000c1a7984 */ /* 0x000f240000000800 */
[----:B----4-:R-:W-:Y:S01]  /*0480*/  FADD R29, R19, R26 ;  /* 0x0000001a131d7221 */ /* 0x010fe20000000000 */
[----:B------:R-:W-:-:S04]  /*0490*/  IADD3 R19, PT, PT, R14, R27, RZ ;  /* 0x0000001b0e137210 */ /* 0x000fc80007ffe0ff */
[----:B------:R-:W-:Y:S04]  /*04a0*/  STS [R12], R29 ;  /* 0x0000001d0c007388 */ /* 0x000fe80000000800 */
[----:B------:R-:W5:Y:S01]  /*04b0*/  LDS R26, [R12] ;  /* 0x000000000c1a7984 */ /* 0x000f620000000800 */
[----:B-1----:R-:W-:-:S05]  /*04c0*/  IADD3 R9, PT, PT, R19, -0x1, RZ ;  /* 0xffffffff13097810 */ /* 0x002fca0007ffe0ff */
[----:B------:R-:W-:-:S05]  /*04d0*/  IMAD.WIDE.U32 R8, R9, 0x4, R6 ;  /* 0x0000000409087825 */ /* 0x000fca00078e0006 */
[----:B------:R1:W4:Y:S01]  /*04e0*/  LDG.E R24, desc[UR8][R8.64] ;  /* 0x0000000808187981 */ /* 0x000322000c1e1900 */
[----:B0-----:R-:W-:-:S05]  /*04f0*/  IADD3 R11, PT, PT, R25, -0x1, RZ ;  /* 0xffffffff190b7810 */ /* 0x001fca0007ffe0ff */
[----:B------:R-:W-:-:S04]  /*0500*/  IMAD.WIDE.U32 R10, R11, 0x4, R6 ;  /* 0x000000040b0a7825 */ /* 0x000fc800078e0006 */
[----:B-----5:R-:W-:Y:S02]  /*0510*/  FADD R27, R22, R26 ;  /* 0x0000001a161b7221 */ /* 0x020fe40000000000 */
[----:B------:R0:W5:Y:S04]  /*0520*/  LDG.E R22, desc[UR8][R10.64] ;  /* 0x000000080a167981 */ /* 0x000168000c1e1900 */
[----:B------:R-:W-:Y:S04]  /*0530*/  STS [R12], R27 ;  /* 0x0000001b0c007388 */ /* 0x000fe80000000800 */
[----:B------:R-:W3:Y:S01]  /*0540*/  LDS R26, [R12] ;  /* 0x000000000c1a7984 */ /* 0x000ee20000000800 */
[----:B-1----:R-:W-:-:S05]  /*0550*/  IADD3 R9, PT, PT, R23, -0x1, RZ ;  /* 0xffffffff17097810 */ /* 0x002fca0007ffe0ff */
[----:B------:R-:W-:-:S04]  /*0560*/  IMAD.WIDE.U32 R8, R9, 0x4, R6 ;  /* 0x0000000409087825 */ /* 0x000fc800078e0006 */
[----:B---3--:R-:W-:Y:S02]  /*0570*/  FADD R29, R20, R26 ;  /* 0x0000001a141d7221 */ /* 0x008fe40000000000 */
[----:B------:R1:W3:Y:S04]  /*0580*/  LDG.E R20, desc[UR8][R8.64] ;  /* 0x0000000808147981 */ /* 0x0002e8000c1e1900 */
[----:B------:R-:W-:Y:S04]  /*0590*/  STS [R12], R29 ;  /* 0x0000001d0c007388 */ /* 0x000fe80000000800 */
[----:B------:R-:W1:Y:S01]  /*05a0*/  LDS R26, [R12] ;  /* 0x000000000c1a7984 */ /* 0x000e620000000800 */
[----:B0-----:R-:W-:-:S05]  /*05b0*/  IADD3 R11, PT, PT, R21, -0x1, RZ ;  /* 0xffffffff150b7810 */ /* 0x001fca0007ffe0ff */
[----:B------:R-:W-:-:S04]  /*05c0*/  IMAD.WIDE.U32 R10, R11, 0x4, R6 ;  /* 0x000000040b0a7825 */ /* 0x000fc800078e0006 */
[----:B-1----:R-:W-:Y:S02]  /*05d0*/  FADD R27, R15, R26 ;  /* 0x0000001a0f1b7221 */ /* 0x002fe40000000000 */
[----:B------:R0:W3:Y:S04]  /*05e0*/  LDG.E R15, desc[UR8][R10.64] ;  /* 0x000000080a0f7981 */ /* 0x0000e8000c1e1900 */
[----:B------:R-:W-:Y:S04]  /*05f0*/  STS [R12], R27 ;  /* 0x0000001b0c007388 */ /* 0x000fe80000000800 */
[----:B------:R-:W1:Y:S01]  /*0600*/  LDS R26, [R12] ;  /* 0x000000000c1a7984 */ /* 0x000e620000000800 */
[----:B------:R-:W-:-:S04]  /*0610*/  IADD3 R19, PT, PT, R14, R19, RZ ;  /* 0x000000130e137210 */ /* 0x000fc80007ffe0ff */
[----:B------:R-:W-:-:S05]  /*0620*/  IADD3 R9, PT, PT, R19, -0x1, RZ ;  /* 0xffffffff13097810 */ /* 0x000fca0007ffe0ff */
[----:B------:R-:W-:-:S04]  /*0630*/  IMAD.WIDE.U32 R8, R9, 0x4, R6 ;  /* 0x0000000409087825 */ /* 0x000fc800078e0006 */
[----:B-1----:R-:W-:Y:S02]  /*0640*/  FADD R29, R16, R26 ;  /* 0x0000001a101d7221 */ /* 0x002fe40000000000 */
[----:B------:R1:W3:Y:S04]  /*0650*/  LDG.E R16, desc[UR8][R8.64] ;  /* 0x0000000808107981 */ /* 0x0002e8000c1e1900 */
[----:B------:R-:W-:Y:S04]  /*0660*/  STS [R12], R29 ;  /* 0x0000001d0c007388 */ /* 0x000fe80000000800 */
[----:B------:R-:W1:Y:S01]  /*0670*/  LDS R26, [R12] ;  /* 0x000000000c1a7984 */ /* 0x000e620000000800 */
[----:B------:R-:W-:-:S04]  /*0680*/  IADD3 R25, PT, PT, R14, R25, RZ ;  /* 0x000000190e197210 */ /* 0x000fc80007ffe0ff */
[----:B0-----:R-:W-:-:S05]  /*0690*/  IADD3 R11, PT, PT, R25, -0x1, RZ ;  /* 0xffffffff190b7810 */ /* 0x001fca0007ffe0ff */
[----:B------:R-:W-:-:S04]  /*06a0*/  IMAD.WIDE.U32 R10, R11, 0x4, R6 ;  /* 0x000000040b0a7825 */ /* 0x000fc800078e0006 */
[----:B-1----:R-:W-:Y:S02]  /*06b0*/  FADD R27, R17, R26 ;  /* 0x0000001a111b7221 */ /* 0x002fe40000000000 */
[----:B------:R0:W3:Y:S04]  /*06c0*/  LDG.E R17, desc[UR8][R10.64] ;  /* 0x000000080a117981 */ /* 0x0000e8000c1e1900 */
[----:B------:R-:W-:Y:S04]  /*06d0*/  STS [R12], R27 ;  /* 0x0000001b0c007388 */ /* 0x000fe80000000800 */
[----:B------:R-:W2:Y:S01]  /*06e0*/  LDS R26, [R12] ;  /* 0x000000000c1a7984 */ /* 0x000ea20000000800 */
[----:B------:R-:W-:-:S05]  /*06f0*/  IMAD.IADD R23, R14, 0x1, R23 ;  /* 0x000000010e177824 */ /* 0x000fca00078e0217 */
[----:B------:R-:W-:-:S05]  /*0700*/  IADD3 R9, PT, PT, R23, -0x1, RZ ;  /* 0xffffffff17097810 */ /* 0x000fca0007ffe0ff */
[----:B------:R-:W-:-:S06]  /*0710*/  IMAD.WIDE.U32 R8, R9, 0x4, R6 ;  /* 0x0000000409087825 */ /* 0x000fcc00078e0006 */
[----:B------:R3:W3:Y:S01]  /*0720*/  LDG.E R8, desc[UR8][R8.64] ;  /* 0x0000000808087981 */ /* 0x0006e2000c1e1900 */
[----:B--2---:R-:W-:-:S05]  /*0730*/  FADD R29, R18, R26 ;  /* 0x0000001a121d7221 */ /* 0x004fca0000000000 */
[----:B------:R-:W-:Y:S04]  /*0740*/  STS [R12], R29 ;  /* 0x0000001d0c007388 */ /* 0x000fe80000000800 */
[----:B------:R-:W4:Y:S01]  /*0750*/  LDS R18, [R12] ;  /* 0x000000000c127984 */ /* 0x000f220000000800 */
[----:B------:R-:W-:-:S04]  /*0760*/  IADD3 R21, PT, PT, R14, R21, RZ ;  /* 0x000000150e157210 */ /* 0x000fc80007ffe0ff */
[----:B0-----:R-:W-:-:S05]  /*0770*/  IADD3 R11, PT, PT, R21, -0x1, RZ ;  /* 0xffffffff150b7810 */ /* 0x001fca0007ffe0ff */
[----:B------:R-:W-:-:S06]  /*0780*/  IMAD.WIDE.U32 R10, R11, 0x4, R6 ;  /* 0x000000040b0a7825 */ /* 0x000fcc00078e0006 */
[----:B------:R0:W2:Y:S01]  /*0790*/  LDG.E R10, desc[UR8][R10.64] ;  /* 0x000000080a0a7981 */ /* 0x0000a2000c1e1900 */
[----:B----4-:R-:W-:-:S05]  /*07a0*/  FADD R27, R24, R18 ;  /* 0x00000012181b7221 */ /* 0x010fca0000000000 */
[----:B------:R-:W-:Y:S04]  /*07b0*/  STS [R12], R27 ;  /* 0x0000001b0c007388 */ /* 0x000fe80000000800 */
[----:B------:R-:W5:Y:S02]  /*07c0*/  LDS R18, [R12] ;  /* 0x000000000c127984 */ /* 0x000f640000000800 */
[----:B-----5:R-:W-:-:S05]  /*07d0*/  FADD R29, R22, R18 ;  /* 0x00000012161d7221 */ /* 0x020fca0000000000 */
[----:B------:R-:W-:Y:S04]  /*07e0*/  STS [R12], R29 ;  /* 0x0000001d0c007388 */ /* 0x000fe80000000800 */
[----:B------:R-:W3:Y:S02]  /*07f0*/  LDS R18, [R12] ;  /* 0x000000000c127984 */ /* 0x000ee40000000800 */
[----:B---3--:R-:W-:-:S05]  /*0800*/  FADD R9, R20, R18 ;  /* 0x0000001214097221 */ /* 0x008fca0000000000 */
[----:B------:R-:W-:Y:S04]  /*0810*/  STS [R12], R9 ;  /* 0x000000090c007388 */ /* 0x000fe80000000800 */
[----:B------:R-:W1:Y:S02]  /*0820*/  LDS R18, [R12] ;  /* 0x000000000c127984 */ /* 0x000e640000000800 */
[----:B-1----:R-:W-:-:S05]  /*0830*/  FADD R15, R15, R18 ;  /* 0x000000120f0f7221 */ /* 0x002fca0000000000 */
[----:B------:R-:W-:Y:S04]  /*0840*/  STS [R12], R15 ;  /* 0x0000000f0c007388 */ /* 0x000fe80000000800 */
[----:B------:R-:W1:Y:S02]  /*0850*/  LDS R27, [R12] ;  /* 0x000000000c1b7984 */ /* 0x000e640000000800 */
[----:B-1----:R-:W-:-:S05]  /*0860*/  FADD R27, R16, R27 ;  /* 0x0000001b101b7221 */ /* 0x002fca0000000000 */
[----:B------:R-:W-:Y:S04]  /*0870*/  STS [R12], R27 ;  /* 0x0000001b0c007388 */ /* 0x000fe80000000800 */
[----:B------:R-:W1:Y:S02]  /*0880*/  LDS R16, [R12] ;  /* 0x000000000c107984 */ /* 0x000e640000000800 */
[----:B-1----:R-:W-:-:S05]  /*0890*/  FADD R17, R17, R16 ;  /* 0x0000001011117221 */ /* 0x002fca0000000000 */
[----:B------:R-:W-:Y:S04]  /*08a0*/  STS [R12], R17 ;  /* 0x000000110c007388 */ /* 0x000fe80000000800 */
[----:B0-----:R-:W0:Y:S02]  /*08b0*/  LDS R11, [R12] ;  /* 0x000000000c0b7984 */ /* 0x001e240000000800 */
[----:B0-----:R-:W-:-:S05]  /*08c0*/  FADD R9, R8, R11 ;  /* 0x0000000b08097221 */ /* 0x001fca0000000000 */
[----:B------:R-:W-:Y:S04]  /*08d0*/  STS [R12], R9 ;  /* 0x000000090c007388 */ /* 0x000fe80000000800 */
[----:B------:R-:W2:Y:S01]  /*08e0*/  LDS R11, [R12] ;  /* 0x000000000c0b7984 */ /* 0x000ea20000000800 */
[----:B------:R-:W-:-:S04]  /*08f0*/  UIADD3 UR6, UPT, UPT, UR6, 0x10, URZ ;  /* 0x0000001006067890 */ /* 0x000fc8000fffe0ff */
[----:B------:R-:W-:Y:S01]  /*0900*/  UISETP.GE.AND UP1, UPT, UR6, -0xc, UPT ;  /* 0xfffffff40600788c */ /* 0x000fe2000bf26270 */
[C---:B------:R-:W-:Y:S02]  /*0910*/  IADD3 R25, PT, PT, R14.reuse, R25, RZ ;  /* 0x000000190e197210 */ /* 0x040fe40007ffe0ff */
[C---:B------:R-:W-:Y:S02]  /*0920*/  IADD3 R23, PT, PT, R14.reuse, R23, RZ ;  /* 0x000000170e177210 */ /* 0x040fe40007ffe0ff */
[----:B------:R-:W-:Y:S01]  /*0930*/  IADD3 R21, PT, PT, R14, R21, RZ ;  /* 0x000000150e157210 */ /* 0x000fe20007ffe0ff */
[----:B--2---:R-:W-:-:S05]  /*0940*/  FADD R15, R10, R11 ;  /* 0x0000000b0a0f7221 */ /* 0x004fca0000000000 */
[----:B------:R2:W-:Y:S01]  /*0950*/  STS [R12], R15 ;  /* 0x0000000f0c007388 */ /* 0x0005e20000000800 */
[----:B------:R-:W-:Y:S01]  /*0960*/  IADD3 R11, PT, PT, R14, R19, RZ ;  /* 0x000000130e0b7210 */ /* 0x000fe20007ffe0ff */
[----:B------:R-:W-:Y:S06]  /*0970*/  BRA.U !UP1, `(.L_x_3) ;  /* 0xfffffff909347547 */ /* 0x000fec000b83ffff */
.L_x_2:
[----:B------:R-:W-:-:S04]  /*0980*/  UIADD3 UR4, UPT, UPT, -UR6, URZ, URZ ;  /* 0x000000ff06047290 */ /* 0x000fc8000fffe1ff */
[----:B------:R-:W-:-:S09]  /*0990*/  UISETP.GT.AND UP1, UPT, UR4, 0x4, UPT ;  /* 0x000000040400788c */ /* 0x000fd2000bf24270 */
[----:B------:R-:W-:Y:S05]  /*09a0*/  BRA.U !UP1, `(.L_x_4) ;  /* 0x0000000109ec7547 */ /* 0x000fea000b800000 */
[----:B------:R-:W1:Y:S01]  /*09b0*/  LDC.64 R6, c[0x0][0x388] ;  /* 0x0000e200ff067b82 */ /* 0x000e620000000a00 */
[----:B------:R-:W-:-:S05]  /*09c0*/  IADD3 R17, PT, PT, R11, -0x1, RZ ;  /* 0xffffffff0b117810 */ /* 0x000fca0007ffe0ff */
[----:B-1----:R-:W-:-:S05]  /*09d0*/  IMAD.WIDE.U32 R16, R17, 0x4, R6 ;  /* 0x0000000411107825 */ /* 0x002fca00078e0006 */
[----:B------:R-:W3:Y:S01]  /*09e0*/  LDG.E R20, desc[UR8][R16.64] ;  /* 0x0000000810147981 */ /* 0x000ee2000c1e1900 */
[----:B------:R-:W-:-:S05]  /*09f0*/  IADD3 R29, PT, PT, R25, -0x1, RZ ;  /* 0xffffffff191d7810 */ /* 0x000fca0007ffe0ff */
[----:B------:R-:W-:-:S05]  /*0a00*/  IMAD.WIDE.U32 R28, R29, 0x4, R6 ;  /* 0x000000041d1c7825 */ /* 0x000fca00078e0006 */
[----:B------:R1:W4:Y:S01]  /*0a10*/  LDG.E R18, desc[UR8][R28.64] ;  /* 0x000000081c127981 */ /* 0x000322000c1e1900 */
[----:B------:R-:W-:-:S05]  /*0a20*/  IADD3 R9, PT, PT, R23, -0x1, RZ ;  /* 0xffffffff17097810 */ /* 0x000fca0007ffe0ff */
[--C-:B------:R-:W-:Y:S01]  /*0a30*/  IMAD.WIDE.U32 R8, R9, 0x4, R6.reuse ;  /* 0x0000000409087825 */ /* 0x100fe200078e0006 */
[----:B------:R-:W-:Y:S02]  /*0a40*/  IADD3 R19, PT, PT, R21, -0x1, RZ ;  /* 0xffffffff15137810 */ /* 0x000fe40007ffe0ff */
[----:B------:R-:W-:Y:S01]  /*0a50*/  IADD3 R27, PT, PT, R14, R11, RZ ;  /* 0x0000000b0e1b7210 */ /* 0x000fe20007ffe0ff */
[----:B-1----:R-:W3:Y:S04]  /*0a60*/  LDS R29, [R12] ;  /* 0x000000000c1d7984 */ /* 0x002ee80000000800 */
[----:B--2---:R1:W2:Y:S02]  /*0a70*/  LDG.E R15, desc[UR8][R8.64] ;  /* 0x00000008080f7981 */ /* 0x0042a4000c1e1900 */
[----:B-1----:R-:W-:-:S05]  /*0a80*/  IMAD.WIDE.U32 R8, R19, 0x4, R6 ;  /* 0x0000000413087825 */ /* 0x002fca00078e0006 */
[----:B------:R1:W5:Y:S01]  /*0a90*/  LDG.E R19, desc[UR8][R8.64] ;  /* 0x0000000808137981 */ /* 0x000362000c1e1900 */
[----:B------:R-:W-:-:S05]  /*0aa0*/  IADD3 R11, PT, PT, R27, -0x1, RZ ;  /* 0xffffffff1b0b7810 */ /* 0x000fca0007ffe0ff */
[----:B------:R-:W-:-:S06]  /*0ab0*/  IMAD.WIDE.U32 R10, R11, 0x4, R6 ;  /* 0x000000040b0a7825 */ /* 0x000fcc00078e0006 */
[----:B------:R0:W5:Y:S01]  /*0ac0*/  LDG.E R10, desc[UR8][R10.64] ;  /* 0x000000080a0a7981 */ /* 0x000162000c1e1900 */
[----:B------:R-:W-:-:S04]  /*0ad0*/  IADD3 R25, PT, PT, R14, R25, RZ ;  /* 0x000000190e197210 */ /* 0x000fc80007ffe0ff */
[----:B------:R-:W-:-:S05]  /*0ae0*/  IADD3 R17, PT, PT, R25, -0x1, RZ ;  /* 0xffffffff19117810 */ /* 0x000fca0007ffe0ff */
[----:B------:R-:W-:-:S06]  /*0af0*/  IMAD.WIDE.U32 R16, R17, 0x4, R6 ;  /* 0x0000000411107825 */ /* 0x000fcc00078e0006 */
[----:B------:R-:W5:Y:S01]  /*0b00*/  LDG.E R16, desc[UR8][R16.64] ;  /* 0x0000000810107981 */ /* 0x000f62000c1e1900 */
[----:B------:R-:W-:-:S05]  /*0b10*/  IADD3 R23, PT, PT, R14, R23, RZ ;  /* 0x000000170e177210 */ /* 0x000fca0007ffe0ff */
[----:B-1----:R-:W-:-:S04]  /*0b20*/  VIADD R9, R23, 0xffffffff ;  /* 0xffffffff17097836 */ /* 0x002fc80000000000 */
[----:B------:R-:W-:-:S06]  /*0b30*/  IMAD.WIDE.U32 R8, R9, 0x4, R6 ;  /* 0x0000000409087825 */ /* 0x000fcc00078e0006 */
[----:B------:R1:W5:Y:S01]  /*0b40*/  LDG.E R8, desc[UR8][R8.64] ;  /* 0x0000000808087981 */ /* 0x000362000c1e1900 */
[----:B------:R-:W-:Y:S01]  /*0b50*/  IADD3 R21, PT, PT, R14, R21, RZ ;  /* 0x000000150e157210 */ /* 0x000fe20007ffe0ff */
[----:B---3--:R-:W-:-:S03]  /*0b60*/  FADD R29, R20, R29 ;  /* 0x0000001d141d7221 */ /* 0x008fc60000000000 */
[----:B------:R-:W-:Y:S02]  /*0b70*/  IADD3 R20, PT, PT, R21, -0x1, RZ ;  /* 0xffffffff15147810 */ /* 0x000fe40007ffe0ff */
[----:B------:R-:W-:Y:S03]  /*0b80*/  STS [R12], R29 ;  /* 0x0000001d0c007388 */ /* 0x000fe60000000800 */
[----:B------:R-:W-:Y:S01]  /*0b90*/  IMAD.WIDE.U32 R6, R20, 0x4, R6 ;  /* 0x0000000414067825 */ /* 0x000fe200078e0006 */
[----:B0-----:R-:W4:Y:S05]  /*0ba0*/  LDS R11, [R12] ;  /* 0x000000000c0b7984 */ /* 0x001f2a0000000800 */
[----:B------:R0:W3:Y:S01]  /*0bb0*/  LDG.E R6, desc[UR8][R6.64] ;  /* 0x0000000806067981 */ /* 0x0000e2000c1e1900 */
[C---:B------:R-:W-:Y:S01]  /*0bc0*/  IADD3 R25, PT, PT, R14.reuse, R25, RZ ;  /* 0x000000190e197210 */ /* 0x040fe20007ffe0ff */
[----:B------:R-:W-:Y:S01]  /*0bd0*/  UIADD3 UR6, UPT, UPT, UR6, 0x8, URZ ;  /* 0x0000000806067890 */ /* 0x000fe2000fffe0ff */
[C---:B------:R-:W-:Y:S01]  /*0be0*/  IADD3 R23, PT, PT, R14.reuse, R23, RZ ;  /* 0x000000170e177210 */ /* 0x040fe20007ffe0ff */
[----:B------:R-:W-:Y:S01]  /*0bf0*/  UPLOP3.LUT UP0, UPT, UPT, UPT, UPT, 0x40, 0x4 ;  /* 0x000000000004789c */ /* 0x000fe20003f0e870 */
[----:B------:R-:W-:Y:S01]  /*0c00*/  IADD3 R21, PT, PT, R14, R21, RZ ;  /* 0x000000150e157210 */ /* 0x000fe20007ffe0ff */
[----:B----4-:R-:W-:-:S05]  /*0c10*/  FADD R11, R18, R11 ;  /* 0x0000000b120b7221 */ /* 0x010fca0000000000 */
[----:B------:R-:W-:Y:S04]  /*0c20*/  STS [R12], R11 ;  /* 0x0000000b0c007388 */ /* 0x000fe80000000800 */
[----:B------:R-:W2:Y:S02]  /*0c30*/  LDS R18, [R12] ;  /* 0x000000000c127984 */ /* 0x000ea40000000800 */
[----:B--2---:R-:W-:-:S05]  /*0c40*/  FADD R15, R15, R18 ;  /* 0x000000120f0f7221 */ /* 0x004fca0000000000 */
[----:B------:R-:W-:Y:S04]  /*0c50*/  STS [R12], R15 ;  /* 0x0000000f0c007388 */ /* 0x000fe80000000800 */
[----:B------:R-:W5:Y:S02]  /*0c60*/  LDS R18, [R12] ;  /* 0x000000000c127984 */ /* 0x000f640000000800 */
[----:B-----5:R-:W-:-:S05]  /*0c70*/  FADD R19, R19, R18 ;  /* 0x0000001213137221 */ /* 0x020fca0000000000 */
[----:B------:R-:W-:Y:S04]  /*0c80*/  STS [R12], R19 ;  /* 0x000000130c007388 */ /* 0x000fe80000000800 */
[----:B-1----:R-:W1:Y:S02]  /*0c90*/  LDS R9, [R12] ;  /* 0x000000000c097984 */ /* 0x002e640000000800 */
[----:B-1----:R-:W-:-:S05]  /*0ca0*/  FADD R9, R10, R9 ;  /* 0x000000090a097221 */ /* 0x002fca0000000000 */
[----:B------:R-:W-:Y:S04]  /*0cb0*/  STS [R12], R9 ;  /* 0x000000090c007388 */ /* 0x000fe80000000800 */
[----:B0-----:R-:W0:Y:S02]  /*0cc0*/  LDS R7, [R12] ;  /* 0x000000000c077984 */ /* 0x001e240000000800 */
[----:B0-----:R-:W-:-:S05]  /*0cd0*/  FADD R7, R16, R7 ;  /* 0x0000000710077221 */ /* 0x001fca0000000000 */
[----:B------:R-:W-:Y:S04]  /*0ce0*/  STS [R12], R7 ;  /* 0x000000070c007388 */ /* 0x000fe80000000800 */
[----:B------:R-:W0:Y:S02]  /*0cf0*/  LDS R11, [R12] ;  /* 0x000000000c0b7984 */ /* 0x000e240000000800 */
[----:B0-----:R-:W-:-:S05]  /*0d00*/  FADD R15, R8, R11 ;  /* 0x0000000b080f7221 */ /* 0x001fca0000000000 */
[----:B------:R-:W-:Y:S04]  /*0d10*/  STS [R12], R15 ;  /* 0x0000000f0c007388 */ /* 0x000fe80000000800 */
[----:B------:R-:W3:Y:S02]  /*0d20*/  LDS R11, [R12] ;  /* 0x000000000c0b7984 */ /* 0x000ee40000000800 */
[----:B---3--:R-:W-:Y:S01]  /*0d30*/  FADD R17, R6, R11 ;  /* 0x0000000b06117221 */ /* 0x008fe20000000000 */
[----:B------:R-:W-:-:S04]  /*0d40*/  IADD3 R11, PT, PT, R14, R27, RZ ;  /* 0x0000001b0e0b7210 */ /* 0x000fc80007ffe0ff */
[----:B------:R1:W-:Y:S03]  /*0d50*/  STS [R12], R17 ;  /* 0x000000110c007388 */ /* 0x0003e60000000800 */
.L_x_4:
[----:B------:R-:W-:-:S09]  /*0d60*/  UISETP.NE.OR UP0, UPT, UR6, URZ, UP0 ;  /* 0x000000ff0600728c */ /* 0x000fd20008705670 */
[----:B------:R-:W-:Y:S05]  /*0d70*/  BRA.U !UP0, `(.L_x_0) ;  /* 0x00000001087c7547 */ /* 0x000fea000b800000 */
.L_x_1:
[----:B------:R-:W-:Y:S01]  /*0d80*/  IADD3 R7, PT, PT, R11, -0x1, RZ ;  /* 0xffffffff0b077810 */ /* 0x000fe20007ffe0ff */
[----:B--2---:R-:W2:Y:S04]  /*0d90*/  LDS R15, [R12] ;  /* 0x000000000c0f7984 */ /* 0x004ea80000000800 */
[----:B0-----:R-:W-:-:S06]  /*0da0*/  IMAD.WIDE.U32 R6, R7, 0x4, R4 ;  /* 0x0000000407067825 */ /* 0x001fcc00078e0004 */
[----:B------:R-:W2:Y:S01]  /*0db0*/  LDG.E R6, desc[UR8][R6.64] ;  /* 0x0000000806067981 */ /* 0x000ea2000c1e1900 */
[----:B------:R-:W-:-:S05]  /*0dc0*/  IADD3 R9, PT, PT, R25, -0x1, RZ ;  /* 0xffffffff19097810 */ /* 0x000fca0007ffe0ff */
[----:B------:R-:W-:-:S06]  /*0dd0*/  IMAD.WIDE.U32 R8, R9, 0x4, R4 ;  /* 0x0000000409087825 */ /* 0x000fcc00078e0004 */
[----:B---3--:R-:W3:Y:S01]  /*0de0*/  LDG.E R8, desc[UR8][R8.64] ;  /* 0x0000000808087981 */ /* 0x008ee2000c1e1900 */
[----:B-1----:R-:W-:-:S05]  /*0df0*/  IADD3 R17, PT, PT, R23, -0x1, RZ ;  /* 0xffffffff17117810 */ /* 0x002fca0007ffe0ff */
[----:B------:R-:W-:-:S06]  /*0e00*/  IMAD.WIDE.U32 R16, R17, 0x4, R4 ;  /* 0x0000000411107825 */ /* 0x000fcc00078e0004 */
[----:B------:R-:W4:Y:S01]  /*0e10*/  LDG.E R16, desc[UR8][R16.64] ;  /* 0x0000000810107981 */ /* 0x000f22000c1e1900 */
[----:B------:R-:W-:-:S05]  /*0e20*/  IADD3 R19, PT, PT, R21, -0x1, RZ ;  /* 0xffffffff15137810 */ /* 0x000fca0007ffe0ff */
[----:B------:R-:W-:-:S06]  /*0e30*/  IMAD.WIDE.U32 R18, R19, 0x4, R4 ;  /* 0x0000000413127825 */ /* 0x000fcc00078e0004 */
[----:B------:R-:W5:Y:S01]  /*0e40*/  LDG.E R18, desc[UR8][R18.64] ;  /* 0x0000000812127981 */ /* 0x000f62000c1e1900 */
[----:B------:R-:W-:Y:S01]  /*0e50*/  UIADD3 UR6, UPT, UPT, UR6, 0x4, URZ ;  /* 0x0000000406067890 */ /* 0x000fe2000fffe0ff */
[C---:B------:R-:W-:Y:S02]  /*0e60*/  IADD3 R25, PT, PT, R14.reuse, R25, RZ ;  /* 0x000000190e197210 */ /* 0x040fe40007ffe0ff */
[C---:B------:R-:W-:Y:S01]  /*0e70*/  IADD3 R23, PT, PT, R14.reuse, R23, RZ ;  /* 0x000000170e177210 */ /* 0x040fe20007ffe0ff */
[----:B------:R-:W-:Y:S01]  /*0e80*/  UISETP.NE.AND UP0, UPT, UR6, URZ, UPT ;  /* 0x000000ff0600728c */ /* 0x000fe2000bf05270 */
[C---:B------:R-:W-:Y:S02]  /*0e90*/  IADD3 R21, PT, PT, R14.reuse, R21, RZ ;  /* 0x000000150e157210 */ /* 0x040fe40007ffe0ff */
[----:B------:R-:W-:Y:S01]  /*0ea0*/  IADD3 R11, PT, PT, R14, R11, RZ ;  /* 0x0000000b0e0b7210 */ /* 0x000fe20007ffe0ff */
[----:B--2---:R-:W-:-:S05]  /*0eb0*/  FADD R15, R6, R15 ;  /* 0x0000000f060f7221 */ /* 0x004fca0000000000 */
[----:B------:R-:W-:Y:S04]  /*0ec0*/  STS [R12], R15 ;  /* 0x0000000f0c007388 */ /* 0x000fe80000000800 */
[----:B------:R-:W3:Y:S02]  /*0ed0*/  LDS R7, [R12] ;  /* 0x000000000c077984 */ /* 0x000ee40000000800 */
[----:B---3--:R-:W-:-:S05]  /*0ee0*/  FADD R7, R8, R7 ;  /* 0x0000000708077221 */ /* 0x008fca0000000000 */
[----:B------:R-:W-:Y:S04]  /*0ef0*/  STS [R12], R7 ;  /* 0x000000070c007388 */ /* 0x000fe80000000800 */
[----:B------:R-:W4:Y:S02]  /*0f00*/  LDS R9, [R12] ;  /* 0x000000000c097984 */ /* 0x000f240000000800 */
[----:B----4-:R-:W-:-:S05]  /*0f10*/  FADD R9, R16, R9 ;  /* 0x0000000910097221 */ /* 0x010fca0000000000 */
[----:B------:R-:W-:Y:S04]  /*0f20*/  STS [R12], R9 ;  /* 0x000000090c007388 */ /* 0x000fe80000000800 */
[----:B------:R-:W5:Y:S02]  /*0f30*/  LDS R17, [R12] ;  /* 0x000000000c117984 */ /* 0x000f640000000800 */
[----:B-----5:R-:W-:-:S05]  /*0f40*/  FADD R17, R18, R17 ;  /* 0x0000001112117221 */ /* 0x020fca0000000000 */
[----:B------:R3:W-:Y:S01]  /*0f50*/  STS [R12], R17 ;  /* 0x000000110c007388 */ /* 0x0007e20000000800 */
[----:B------:R-:W-:Y:S05]  /*0f60*/  BRA.U UP0, `(.L_x_1) ;  /* 0xfffffffd00847547 */ /* 0x000fea000b83ffff */
.L_x_0:
[----:B------:R-:W-:-:S09]  /*0f70*/  UISETP.NE.AND UP0, UPT, UR5, URZ, UPT ;  /* 0x000000ff0500728c */ /* 0x000fd2000bf05270 */
[----:B------:R-:W-:Y:S05]  /*0f80*/  BRA.U !UP0, `(.L_x_5) ;  /* 0x0000000108347547 */ /* 0x000fea000b800000 */
[----:B------:R-:W4:Y:S01]  /*0f90*/  LDC.64 R6, c[0x0][0x388] ;  /* 0x0000e200ff067b82 */ /* 0x000f220000000a00 */
[----:B------:R-:W-:Y:S01]  /*0fa0*/  IMAD R13, R0, R13, R0 ;  /* 0x0000000d000d7224 */ /* 0x000fe200078e0200 */
[----:B------:R-:W-:-:S12]  /*0fb0*/  UIADD3 UR5, UPT, UPT, -UR5, URZ, URZ ;  /* 0x000000ff05057290 */ /* 0x000fd8000fffe1ff */
.L_x_6:
[----:B0-----:R-:W-:Y:S01]  /*0fc0*/  IADD3 R5, PT, PT, R13, -0x1, RZ ;  /* 0xffffffff0d057810 */ /* 0x001fe20007ffe0ff */
[----:B------:R-:W0:Y:S04]  /*0fd0*/  LDS R9, [R12] ;  /* 0x000000000c097984 */ /* 0x000e280000000800 */
[----:B----4-:R-:W-:-:S06]  /*0fe0*/  IMAD.WIDE.U32 R4, R5, 0x4, R6 ;  /* 0x0000000405047825 */ /* 0x010fcc00078e0006 */
[----:B------:R-:W0:Y:S01]  /*0ff0*/  LDG.E R4, desc[UR8][R4.64] ;  /* 0x0000000804047981 */ /* 0x000e22000c1e1900 */
[----:B------:R-:W-:Y:S01]  /*1000*/  UIADD3 UR5, UPT, UPT, UR5, 0x1, URZ ;  /* 0x0000000105057890 */ /* 0x000fe2000fffe0ff */
[----:B------:R-:W-:-:S03]  /*1010*/  IADD3 R13, PT, PT, R0, R13, RZ ;  /* 0x0000000d000d7210 */ /* 0x000fc60007ffe0ff */
[----:B------:R-:W-:Y:S01]  /*1020*/  UISETP.NE.AND UP0, UPT, UR5, URZ, UPT ;  /* 0x000000ff0500728c */ /* 0x000fe2000bf05270 */
[----:B0-----:R-:W-:-:S05]  /*1030*/  FADD R9, R4, R9 ;  /* 0x0000000904097221 */ /* 0x001fca0000000000 */
[----:B------:R0:W-:Y:S03]  /*1040*/  STS [R12], R9 ;  /* 0x000000090c007388 */ /* 0x0001e60000000800 */
[----:B------:R-:W-:Y:S05]  /*1050*/  BRA.U UP0, `(.L_x_6) ;  /* 0xfffffffd00d87547 */ /* 0x000fea000b83ffff */
.L_x_5:
[----:B------:R-:W-:Y:S06]  /*1060*/  BAR.SYNC.DEFER_BLOCKING 0x0 ;  /* 0x0000000000007b1d */ /* 0x000fec0000010000 */
[----:B0-----:R-:W0:Y:S04]  /*1070*/  LDS R5, [R12] ;  /* 0x000000000c057984 */ /* 0x001e280000000800 */
[----:B0-----:R-:W-:Y:S01]  /*1080*/  STG.E desc[UR8][R2.64], R5 ;  /* 0x0000000502007986 */ /* 0x001fe2000c101908 */
[----:B------:R-:W-:Y:S05]  /*1090*/  EXIT ;  /* 0x000000000000794d */ /* 0x000fea0003800000 */
.L_x_7:
[----:B------:R-:W-:-:S00]  /*10a0*/  BRA `(.L_x_7) ;  /* 0xfffffffc00fc7947 */ /* 0x000fc0000383ffff */
[----:B------:R-:W-:-:S00]  /*10b0*/  NOP ;  /* 0x0000000000007918 */ /* 0x000fc00000000000 */
        /* <DEDUP_REMOVED lines=12> */
.L_x_23:


//--------------------- .text._Z9scan_treePfS_i   --------------------------
	.section	.text._Z9scan_treePfS_i,"ax",@progbits
	.align	128
        .global         _Z9scan_treePfS_i
        .type           _Z9scan_treePfS_i,@function
        .size           _Z9scan_treePfS_i,(.L_x_24 - _Z9scan_treePfS_i)
        .other          _Z9scan_treePfS_i,@"STO_CUDA_ENTRY STV_DEFAULT"
_Z9scan_treePfS_i:
.text._Z9scan_treePfS_i:
[----:B------:R-:W-:Y:S01]  /*0000*/  LDC R1, c[0x0][0x37c] ;  /* 0x0000df00ff017b82 */ /* 0x000fe20000000800 */
[----:B------:R-:W0:Y:S07]  /*0010*/  S2R R4, SR_TID.X ;  /* 0x0000000000047919 */ /* 0x000e2e0000002100 */
[----:B------:R-:W1:Y:S01]  /*0020*/  S2UR UR4, SR_CTAID.X ;  /* 0x00000000000479c3 */ /* 0x000e620000002500 */
[----:B------:R-:W2:Y:S07]  /*0030*/  LDCU.64 UR6, c[0x0][0x358] ;  /* 0x00006b00ff0677ac */ /* 0x000eae0008000a00 */
[----:B------:R-:W1:Y:S08]  /*0040*/  LDC R5, c[0x0][0x360] ;  /* 0x0000d800ff057b82 */ /* 0x000e700000000800 */
[----:B------:R-:W3:Y:S01]  /*0050*/  LDC.64 R2, c[0x0][0x388] ;  /* 0x0000e200ff027b82 */ /* 0x000ee20000000a00 */
[----:B-1----:R-:W-:-:S04]  /*0060*/  IMAD R7, R5, UR4, RZ ;  /* 0x0000000405077c24 */ /* 0x002fc8000f8e02ff */
[----:B0-----:R-:W-:-:S04]  /*0070*/  IMAD.IADD R0, R7, 0x1, R4 ;  /* 0x0000000107007824 */ /* 0x001fc800078e0204 */
[----:B------:R-:W-:-:S04]  /*0080*/  IMAD.SHL.U32 R0, R0, 0x2, RZ ;  /* 0x0000000200007824 */ /* 0x000fc800078e00ff */
[----:B---3--:R-:W-:-:S05]  /*0090*/  IMAD.WIDE R2, R0, 0x4, R2 ;  /* 0x0000000400027825 */ /* 0x008fca00078e0202 */
[----:B--2---:R-:W2:Y:S04]  /*00a0*/  LDG.E R11, desc[UR6][R2.64] ;  /* 0x00000006020b7981 */ /* 0x004ea8000c1e1900 */
[----:B------:R-:W3:Y:S01]  /*00b0*/  LDG.E R13, desc[UR6][R2.64+0x4] ;  /* 0x00000406020d7981 */ /* 0x000ee2000c1e1900 */
[----:B------:R-:W-:Y:S02]  /*00c0*/  MOV R8, 0x400 ;  /* 0x0000040000087802 */ /* 0x000fe40000000f00 */
[----:B------:R-:W-:Y:S01]  /*00d0*/  LEA R10, R4, 0x1, 0x1 ;  /* 0x00000001040a7811 */ /* 0x000fe200078e08ff */
[----:B------:R-:W0:Y:S01]  /*00e0*/  S2R R9, SR_CgaCtaId ;  /* 0x0000000000097919 */ /* 0x000e220000008800 */
[----:B------:R-:W-:Y:S02]  /*00f0*/  MOV R15, R5 ;  /* 0x00000005000f7202 */ /* 0x000fe40000000f00 */
[----:B0-----:R-:W-:Y:S01]  /*0100*/  LEA R8, R9, R8, 0x18 ;  /* 0x0000000809087211 */ /* 0x001fe200078ec0ff */
[----:B------:R-:W-:-:S03]  /*0110*/  IMAD.MOV.U32 R9, RZ, RZ, 0x1 ;  /* 0x00000001ff097424 */ /* 0x000fc600078e00ff */
[----:B------:R-:W-:-:S05]  /*0120*/  LEA R6, R4, R8, 0x3 ;  /* 0x0000000804067211 */ /* 0x000fca00078e18ff */
[----:B--2---:R0:W-:Y:S04]  /*0130*/  STS [R6], R11 ;  /* 0x0000000b06007388 */ /* 0x0041e80000000800 */
[----:B---3--:R0:W-:Y:S02]  /*0140*/  STS [R6+0x4], R13 ;  /* 0x0000040d06007388 */ /* 0x0081e40000000800 */
.L_x_8:
[----:B------:R-:W-:Y:S01]  /*0150*/  BAR.SYNC.DEFER_BLOCKING 0x0 ;  /* 0x0000000000007b1d */ /* 0x000fe20000010000 */
[----:B------:R-:W-:-:S13]  /*0160*/  ISETP.GE.U32.AND P0, PT, R4, R15, PT ;  /* 0x0000000f0400720c */ /* 0x000fda0003f06070 */
[----:B0-----:R-:W-:-:S04]  /*0170*/  @!P0 IMAD R11, R10, R9, RZ ;  /* 0x000000090a0b8224 */ /* 0x001fc800078e02ff */
[----:B------:R-:W-:-:S05]  /*0180*/  @!P0 IMAD R12, R11, 0x4, R8 ;  /* 0x000000040b0c8824 */ /* 0x000fca00078e0208 */
[C---:B------:R-:W-:Y:S01]  /*0190*/  @!P0 LEA R11, R9.reuse, R12, 0x2 ;  /* 0x0000000c090b8211 */ /* 0x040fe200078e10ff */
[----:B------:R-:W-:Y:S01]  /*01a0*/  IMAD.SHL.U32 R9, R9, 0x2, RZ ;  /* 0x0000000209097824 */ /* 0x000fe200078e00ff */
[----:B------:R-:W-:Y:S04]  /*01b0*/  @!P0 LDS R12, [R12+-0x4] ;  /* 0xfffffc000c0c8984 */ /* 0x000fe80000000800 */
[----:B------:R-:W0:Y:S02]  /*01c0*/  @!P0 LDS R13, [R11+-0x4] ;  /* 0xfffffc000b0d8984 */ /* 0x000e240000000800 */
[----:B0-----:R-:W-:-:S05]  /*01d0*/  @!P0 FADD R14, R12, R13 ;  /* 0x0000000d0c0e8221 */ /* 0x001fca0000000000 */
[----:B------:R1:W-:Y:S01]  /*01e0*/  @!P0 STS [R11+-0x4], R14 ;  /* 0xfffffc0e0b008388 */ /* 0x0003e20000000800 */
[----:B------:R-:W-:Y:S02]  /*01f0*/  ISETP.GT.U32.AND P0, PT, R15, 0x1, PT ;  /* 0x000000010f00780c */ /* 0x000fe40003f04070 */
[----:B------:R-:W-:-:S11]  /*0200*/  SHF.R.U32.HI R15, RZ, 0x1, R15 ;  /* 0x00000001ff0f7819 */ /* 0x000fd6000001160f */
[----:B-1----:R-:W-:Y:S05]  /*0210*/  @P0 BRA `(.L_x_8) ;  /* 0xfffffffc00cc0947 */ /* 0x002fea000383ffff */
[----:B------:R-:W-:Y:S01]  /*0220*/  ISETP.NE.AND P0, PT, R4, RZ, PT ;  /* 0x000000ff0400720c */ /* 0x000fe20003f05270 */
[----:B------:R-:W-:-:S12]  /*0230*/  BSSY.RECONVERGENT B0, `(.L_x_9) ;  /* 0x0000009000007945 */ /* 0x000fd80003800200 */
[----:B------:R-:W-:Y:S05]  /*0240*/  @P0 BRA `(.L_x_10) ;  /* 0x00000000001c0947 */ /* 0x000fea0003800000 */
[----:B------:R-:W0:Y:S01]  /*0250*/  LDC.64 R12, c[0x0][0x388] ;  /* 0x0000e200ff0c7b82 */ /* 0x000e220000000a00 */
[----:B------:R-:W-:-:S05]  /*0260*/  IMAD R11, R5, UR4, R5 ;  /* 0x00000004050b7c24 */ /* 0x000fca000f8e0205 */
[----:B------:R-:W-:-:S05]  /*0270*/  LEA R11, R11, 0xffffffff, 0x1 ;  /* 0xffffffff0b0b7811 */ /* 0x000fca00078e08ff */
[----:B0-----:R-:W-:-:S06]  /*0280*/  IMAD.WIDE.U32 R12, R11, 0x4, R12 ;  /* 0x000000040b0c7825 */ /* 0x001fcc00078e000c */
[----:B------:R-:W2:Y:S01]  /*0290*/  LDG.E R12, desc[UR6][R12.64] ;  /* 0x000000060c0c7981 */ /* 0x000ea2000c1e1900 */
[----:B------:R-:W-:-:S05]  /*02a0*/  LEA R11, R5, R8, 0x3 ;  /* 0x00000008050b7211 */ /* 0x000fca00078e18ff */
[----:B--2---:R0:W-:Y:S02]  /*02b0*/  STS [R11+-0x4], R12 ;  /* 0xfffffc0c0b007388 */ /* 0x0041e40000000800 */
.L_x_10:
[----:B------:R-:W-:Y:S05]  /*02c0*/  BSYNC.RECONVERGENT B0 ;  /* 0x0000000000007941 */ /* 0x000fea0003800200 */
.L_x_9:
[----:B------:R-:W-:-:S05]  /*02d0*/  UMOV UR4, 0x1 ;  /* 0x0000000100047882 */ /* 0x000fca0000000000 */
.L_x_13:
[----:B------:R-:W-:Y:S01]  /*02e0*/  BAR.SYNC.DEFER_BLOCKING 0x0 ;  /* 0x0000000000007b1d */ /* 0x000fe20000010000 */
[----:B------:R-:W-:Y:S02]  /*02f0*/  ISETP.GE.U32.AND P0, PT, R4, UR4, PT ;  /* 0x0000000404007c0c */ /* 0x000fe4000bf06070 */
[----:B------:R-:W-:Y:S02]  /*0300*/  ISETP.LE.U32.AND P1, PT, R5, UR4, PT ;  /* 0x0000000405007c0c */ /* 0x000fe4000bf23070 */
[----:B------:R-:W-:Y:S01]  /*0310*/  SHF.R.S32.HI R9, RZ, 0x1, R9 ;  /* 0x00000001ff097819 */ /* 0x000fe20000011409 */
[----:B------:R-:W-:Y:S08]  /*0320*/  BSSY.RECONVERGENT B0, `(.L_x_11) ;  /* 0x000000b000007945 */ /* 0x000ff00003800200 */
[----:B-1----:R-:W-:Y:S05]  /*0330*/  @P0 BRA `(.L_x_12) ;  /* 0x0000000000240947 */ /* 0x002fea0003800000 */
[----:B0-----:R-:W-:-:S04]  /*0340*/  IMAD R11, R10, R9, RZ ;  /* 0x000000090a0b7224 */ /* 0x001fc800078e02ff */
[----:B------:R-:W-:-:S05]  /*0350*/  IMAD R12, R11, 0x4, R8 ;  /* 0x000000040b0c7824 */ /* 0x000fca00078e0208 */
[----:B------:R-:W-:Y:S01]  /*0360*/  LEA R13, R9, R12, 0x2 ;  /* 0x0000000c090d7211 */ /* 0x000fe200078e10ff */
[----:B------:R-:W-:Y:S04]  /*0370*/  LDS R11, [R12+-0x4] ;  /* 0xfffffc000c0b7984 */ /* 0x000fe80000000800 */
[----:B------:R-:W0:Y:S04]  /*0380*/  LDS R15, [R13+-0x4] ;  /* 0xfffffc000d0f7984 */ /* 0x000e280000000800 */
[----:B0-----:R-:W-:Y:S04]  /*0390*/  STS [R12+-0x4], R15 ;  /* 0xfffffc0f0c007388 */ /* 0x001fe80000000800 */
[----:B------:R-:W0:Y:S02]  /*03a0*/  LDS R14, [R13+-0x4] ;  /* 0xfffffc000d0e7984 */ /* 0x000e240000000800 */
[----:B0-----:R-:W-:-:S05]  /*03b0*/  FADD R14, R11, R14 ;  /* 0x0000000e0b0e7221 */ /* 0x001fca0000000000 */
[----:B------:R1:W-:Y:S02]  /*03c0*/  STS [R13+-0x4], R14 ;  /* 0xfffffc0e0d007388 */ /* 0x0003e40000000800 */
.L_x_12:
[----:B------:R-:W-:Y:S05]  /*03d0*/  BSYNC.RECONVERGENT B0 ;  /* 0x0000000000007941 */ /* 0x000fea0003800200 */
.L_x_11:
[----:B------:R-:W-:Y:S01]  /*03e0*/  USHF.L.U32 UR4, UR4, 0x1, URZ ;  /* 0x0000000104047899 */ /* 0x000fe200080006ff */
[----:B------:R-:W-:Y:S11]  /*03f0*/  @!P1 BRA `(.L_x_13) ;  /* 0xfffffffc00b89947 */ /* 0x000ff6000383ffff */
[----:B------:R-:W-:Y:S01]  /*0400*/  BAR.SYNC.DEFER_BLOCKING 0x0 ;  /* 0x0000000000007b1d */ /* 0x000fe20000010000 */
[----:B------:R-:W-:-:S05]  /*0410*/  ISETP.NE.AND P0, PT, R4, RZ, PT ;  /* 0x000000ff0400720c */ /* 0x000fca0003f05270 */
[----:B------:R-:W-:Y:S08]  /*0420*/  BSSY.RECONVERGENT B0, `(.L_x_14) ;  /* 0x000000a000007945 */ /* 0x000ff00003800200 */
[----:B------:R-:W-:Y:S05]  /*0430*/  @P0 BRA `(.L_x_15) ;  /* 0x0000000000200947 */ /* 0x000fea0003800000 */
[----:B------:R-:W-:-:S03]  /*0440*/  IMAD.WIDE R4, R7, 0x4, RZ ;  /* 0x0000000407047825 */ /* 0x000fc600078e02ff */
[----:B------:R-:W-:-:S05]  /*0450*/  IADD3 R2, P0, PT, R2, -R4, RZ ;  /* 0x8000000402027210 */ /* 0x000fca0007f1e0ff */
[----:B------:R-:W-:-:S05]  /*0460*/  IMAD.X R3, R3, 0x1, ~R5, P0 ;  /* 0x0000000103037824 */ /* 0x000fca00000e0e05 */
[----:B------:R-:W2:Y:S01]  /*0470*/  LDG.E R2, desc[UR6][R2.64] ;  /* 0x0000000602027981 */ /* 0x000ea2000c1e1900 */
[----:B------:R-:W3:Y:S01]  /*0480*/  S2UR UR5, SR_CgaCtaId ;  /* 0x00000000000579c3 */ /* 0x000ee20000008800 */
[----:B------:R-:W-:Y:S02]  /*0490*/  UMOV UR4, 0x400 ;  /* 0x0000040000047882 */ /* 0x000fe40000000000 */
[----:B---3--:R-:W-:-:S09]  /*04a0*/  ULEA UR4, UR5, UR4, 0x18 ;  /* 0x0000000405047291 */ /* 0x008fd2000f8ec0ff */
[----:B--2---:R2:W-:Y:S03]  /*04b0*/  STS [UR4], R2 ;  /* 0x00000002ff007988 */ /* 0x0045e60008000804 */
.L_x_15:
[----:B------:R-:W-:Y:S05]  /*04c0*/  BSYNC.RECONVERGENT B0 ;  /* 0x0000000000007941 */ /* 0x000fea0003800200 */
.L_x_14:
[----:B------:R-:W3:Y:S01]  /*04d0*/  LDS R5, [R6] ;  /* 0x0000000006057984 */ /* 0x000ee20000000800 */
[----:B--2---:R-:W2:Y:S03]  /*04e0*/  LDC.64 R2, c[0x0][0x380] ;  /* 0x0000e000ff027b82 */ /* 0x004ea60000000a00 */
[----:B------:R-:W4:Y:S01]  /*04f0*/  LDS R7, [R6+0x4] ;  /* 0x0000040006077984 */ /* 0x000f220000000800 */
[----:B--2---:R-:W-:-:S05]  /*0500*/  IMAD.WIDE R2, R0, 0x4, R2 ;  /* 0x0000000400027825 */ /* 0x004fca00078e0202 */
[----:B---3--:R-:W-:Y:S04]  /*0510*/  STG.E desc[UR6][R2.64], R5 ;  /* 0x0000000502007986 */ /* 0x008fe8000c101906 */
[----:B----4-:R-:W-:Y:S01]  /*0520*/  STG.E desc[UR6][R2.64+0x4], R7 ;  /* 0x0000040702007986 */ /* 0x010fe2000c101906 */
[----:B------:R-:W-:Y:S05]  /*0530*/  EXIT ;  /* 0x000000000000794d */ /* 0x000fea0003800000 */
.L_x_16:
        /* <DEDUP_REMOVED lines=12> */
.L_x_24:


//--------------------- .text._Z11scan_simplePfS_i --------------------------
	.section	.text._Z11scan_simplePfS_i,"ax",@progbits
	.align	128
        .global         _Z11scan_simplePfS_i
        .type           _Z11scan_simplePfS_i,@function
        .size           _Z11scan_simplePfS_i,(.L_x_25 - _Z11scan_simplePfS_i)
        .other          _Z11scan_simplePfS_i,@"STO_CUDA_ENTRY STV_DEFAULT"
_Z11scan_simplePfS_i:
.text._Z11scan_simplePfS_i:
[----:B------:R-:W-:Y:S01]  /*0000*/  LDC R1, c[0x0][0x37c] ;  /* 0x0000df00ff017b82 */ /* 0x000fe20000000800 */
[----:B------:R-:W0:Y:S07]  /*0010*/  S2R R0, SR_TID.X ;  /* 0x0000000000007919 */ /* 0x000e2e0000002100 */
[----:B------:R-:W0:Y:S01]  /*0020*/  S2UR UR4, SR_CTAID.X ;  /* 0x00000000000479c3 */ /* 0x000e220000002500 */
[----:B------:R-:W1:Y:S01]  /*0030*/  LDCU.64 UR8, c[0x0][0x358] ;  /* 0x00006b00ff0877ac */ /* 0x000e620008000a00 */
[----:B------:R-:W2:Y:S06]  /*0040*/  LDCU UR6, c[0x0][0x390] ;  /* 0x00007200ff0677ac */ /* 0x000eac0008000800 */
[----:B------:R-:W0:Y:S08]  /*0050*/  LDC R11, c[0x0][0x360] ;  /* 0x0000d800ff0b7b82 */ /* 0x000e300000000800 */
[----:B------:R-:W3:Y:S01]  /*0060*/  LDC.64 R2, c[0x0][0x388] ;  /* 0x0000e200ff027b82 */ /* 0x000ee20000000a00 */
[----:B0-----:R-:W-:-:S04]  /*0070*/  IMAD R7, R11, UR4, R0 ;  /* 0x000000040b077c24 */ /* 0x001fc8000f8e0200 */
[----:B---3--:R-:W-:-:S05]  /*0080*/  IMAD.WIDE R2, R7, 0x4, R2 ;  /* 0x0000000407027825 */ /* 0x008fca00078e0202 */
[----:B-1----:R-:W3:Y:S01]  /*0090*/  LDG.E R4, desc[UR8][R2.64] ;  /* 0x0000000802047981 */ /* 0x002ee2000c1e1900 */
[----:B------:R-:W0:Y:S01]  /*00a0*/  S2UR UR5, SR_CgaCtaId ;  /* 0x00000000000579c3 */ /* 0x000e220000008800 */
[----:B------:R-:W-:Y:S01]  /*00b0*/  UMOV UR4, 0x400 ;  /* 0x0000040000047882 */ /* 0x000fe20000000000 */
[----:B--2---:R-:W-:Y:S01]  /*00c0*/  ISETP.GE.AND P0, PT, R7, UR6, PT ;  /* 0x0000000607007c0c */ /* 0x004fe2000bf06270 */
[----:B0-----:R-:W-:-:S06]  /*00d0*/  ULEA UR5, UR5, UR4, 0x18 ;  /* 0x0000000405057291 */ /* 0x001fcc000f8ec0ff */
[----:B------:R-:W-:-:S05]  /*00e0*/  LEA R5, R0, UR5, 0x2 ;  /* 0x0000000500057c11 */ /* 0x000fca000f8e10ff */
[----:B---3--:R0:W-:Y:S01]  /*00f0*/  STS [R5], R4 ;  /* 0x0000000405007388 */ /* 0x0081e20000000800 */
[----:B------:R-:W-:Y:S05]  /*0100*/  @P0 EXIT ;  /* 0x000000000000094d */ /* 0x000fea0003800000 */
[----:B------:R-:W-:Y:S01]  /*0110*/  ISETP.GE.U32.AND P0, PT, R11, 0x2, PT ;  /* 0x000000020b00780c */ /* 0x000fe20003f06070 */
[----:B------:R-:W-:-:S12]  /*0120*/  UMOV UR4, URZ ;  /* 0x000000ff00047c82 */ /* 0x000fd80008000000 */
[----:B------:R-:W-:Y:S05]  /*0130*/  @!P0 BRA `(.L_x_17) ;  /* 0x0000000000788947 */ /* 0x000fea0003800000 */
[----:B------:R-:W-:Y:S01]  /*0140*/  UMOV UR4, URZ ;  /* 0x000000ff00047c82 */ /* 0x000fe20008000000 */
[----:B------:R-:W-:Y:S01]  /*0150*/  UMOV UR6, 0x1 ;  /* 0x0000000100067882 */ /* 0x000fe20000000000 */
[----:B------:R-:W-:-:S05]  /*0160*/  UMOV UR7, 0x1 ;  /* 0x0000000100077882 */ /* 0x000fca0000000000 */
.L_x_21:
[----:B------:R-:W-:Y:S01]  /*0170*/  ISETP.GE.U32.AND P0, PT, R0, UR6, PT ;  /* 0x0000000600007c0c */ /* 0x000fe2000bf06070 */
[----:B------:R-:W-:Y:S01]  /*0180*/  ULOP3.LUT UR4, UR4, 0x1, URZ, 0x3c, !UPT ;  /* 0x0000000104047892 */ /* 0x000fe2000f8e3cff */
[----:B------:R-:W-:Y:S01]  /*0190*/  BSSY.RECONVERGENT B0, `(.L_x_18) ;  /* 0x0000014000007945 */ /* 0x000fe20003800200 */
[----:B------:R-:W-:-:S10]  /*01a0*/  ULOP3.LUT UR7, UR7, 0x1, URZ, 0x3c, !UPT ;  /* 0x0000000107077892 */ /* 0x000fd4000f8e3cff */
[----:B01----:R-:W-:Y:S05]  /*01b0*/  @!P0 BRA `(.L_x_19) ;  /* 0x00000000002c8947 */ /* 0x003fea0003800000 */
[C---:B0-----:R-:W-:Y:S02]  /*01c0*/  IMAD R4, R11.reuse, UR7, RZ ;  /* 0x000000070b047c24 */ /* 0x041fe4000f8e02ff */
[----:B------:R-:W-:-:S03]  /*01d0*/  IMAD R8, R11, UR4, RZ ;  /* 0x000000040b087c24 */ /* 0x000fc6000f8e02ff */
[C---:B------:R-:W-:Y:S02]  /*01e0*/  IADD3 R6, PT, PT, R4.reuse, -UR6, R0 ;  /* 0x8000000604067c10 */ /* 0x040fe4000fffe000 */
[-C--:B------:R-:W-:Y:S02]  /*01f0*/  LEA R4, R4, R5.reuse, 0x2 ;  /* 0x0000000504047211 */ /* 0x080fe400078e10ff */
[----:B------:R-:W-:Y:S02]  /*0200*/  LEA R6, R6, UR5, 0x2 ;  /* 0x0000000506067c11 */ /* 0x000fe4000f8e10ff */
[----:B------:R-:W-:Y:S02]  /*0210*/  LEA R8, R8, R5, 0x2 ;  /* 0x0000000508087211 */ /* 0x000fe400078e10ff */
[----:B------:R-:W-:Y:S04]  /*0220*/  LDS R4, [R4] ;  /* 0x0000000004047984 */ /* 0x000fe80000000800 */
[----:B------:R-:W0:Y:S02]  /*0230*/  LDS R9, [R6] ;  /* 0x0000000006097984 */ /* 0x000e240000000800 */
[----:B0-----:R-:W-:-:S05]  /*0240*/  FADD R9, R4, R9 ;  /* 0x0000000904097221 */ /* 0x001fca0000000000 */
[----:B------:R0:W-:Y:S01]  /*0250*/  STS [R8], R9 ;  /* 0x0000000908007388 */ /* 0x0001e20000000800 */
[----:B------:R-:W-:Y:S05]  /*0260*/  BRA `(.L_x_20) ;  /* 0x0000000000187947 */ /* 0x000fea0003800000 */
.L_x_19:
[C---:B0-----:R-:W-:Y:S02]  /*0270*/  IMAD R4, R11.reuse, UR7, RZ ;  /* 0x000000070b047c24 */ /* 0x041fe4000f8e02ff */
[----:B------:R-:W-:-:S03]  /*0280*/  IMAD R6, R11, UR4, RZ ;  /* 0x000000040b067c24 */ /* 0x000fc6000f8e02ff */
[----:B------:R-:W-:Y:S01]  /*0290*/  LEA R4, R4, R5, 0x2 ;  /* 0x0000000504047211 */ /* 0x000fe200078e10ff */
[----:B------:R-:W-:-:S05]  /*02a0*/  IMAD R9, R6, 0x4, R5 ;  /* 0x0000000406097824 */ /* 0x000fca00078e0205 */
[----:B------:R-:W0:Y:S04]  /*02b0*/  LDS R4, [R4] ;  /* 0x0000000004047984 */ /* 0x000e280000000800 */
[----:B0-----:R1:W-:Y:S02]  /*02c0*/  STS [R9], R4 ;  /* 0x0000000409007388 */ /* 0x0013e40000000800 */
.L_x_20:
[----:B------:R-:W-:Y:S05]  /*02d0*/  BSYNC.RECONVERGENT B0 ;  /* 0x0000000000007941 */ /* 0x000fea0003800200 */
.L_x_18:
[----:B------:R-:W-:Y:S01]  /*02e0*/  USHF.L.U32 UR6, UR6, 0x1, URZ ;  /* 0x0000000106067899 */ /* 0x000fe200080006ff */
[----:B------:R-:W-:Y:S05]  /*02f0*/  BAR.SYNC.DEFER_BLOCKING 0x0 ;  /* 0x0000000000007b1d */ /* 0x000fea0000010000 */
[----:B------:R-:W-:-:S13]  /*0300*/  ISETP.LE.U32.AND P0, PT, R11, UR6, PT ;  /* 0x000000060b007c0c */ /* 0x000fda000bf03070 */
[----:B------:R-:W-:Y:S05]  /*0310*/  @!P0 BRA `(.L_x_21) ;  /* 0xfffffffc00948947 */ /* 0x000fea000383ffff */
.L_x_17:
[C---:B01----:R-:W-:Y:S02]  /*0320*/  IMAD R4, R11.reuse, UR4, RZ ;  /* 0x000000040b047c24 */ /* 0x043fe4000f8e02ff */
[----:B------:R-:W-:-:S03]  /*0330*/  VIADD R11, R11, 0xffffffff ;  /* 0xffffffff0b0b7836 */ /* 0x000fc60000000000 */
[----:B------:R-:W-:Y:S02]  /*0340*/  LEA R6, R4, R5, 0x2 ;  /* 0x0000000504067211 */ /* 0x000fe400078e10ff */
[----:B------:R-:W0:Y:S01]  /*0350*/  LDC.64 R4, c[0x0][0x380] ;  /* 0x0000e000ff047b82 */ /* 0x000e220000000a00 */
[----:B------:R-:W-:Y:S02]  /*0360*/  ISETP.NE.AND P0, PT, R0, R11, PT ;  /* 0x0000000b0000720c */ /* 0x000fe40003f05270 */
[----:B------:R-:W1:Y:S01]  /*0370*/  LDS R9, [R6] ;  /* 0x0000000006097984 */ /* 0x000e620000000800 */
[----:B0-----:R-:W-:-:S05]  /*0380*/  IMAD.WIDE R4, R7, 0x4, R4 ;  /* 0x0000000407047825 */ /* 0x001fca00078e0204 */
[----:B-1----:R0:W-:Y:S05]  /*0390*/  STG.E desc[UR8][R4.64], R9 ;  /* 0x0000000904007986 */ /* 0x0021ea000c101908 */
[----:B------:R-:W-:Y:S05]  /*03a0*/  @P0 EXIT ;  /* 0x000000000000094d */ /* 0x000fea0003800000 */
[----:B0-----:R-:W0:Y:S04]  /*03b0*/  LDS R5, [R6] ;  /* 0x0000000006057984 */ /* 0x001e280000000800 */
[----:B0-----:R-:W-:Y:S01]  /*03c0*/  STG.E desc[UR8][R2.64], R5 ;  /* 0x0000000502007986 */ /* 0x001fe2000c101908 */
[----:B------:R-:W-:Y:S05]  /*03d0*/  EXIT ;  /* 0x000000000000794d */ /* 0x000fea0003800000 */
.L_x_22:
        /* <DEDUP_REMOVED lines=10> */
.L_x_25:


//--------------------- .nv.shared._Z6reducePfS_  --------------------------
	.section	.nv.shared._Z6reducePfS_,"aw",@nobits
	.sectionflags	@""
	.align	16
	.zero		1024


//--------------------- .nv.shared.reserved.0     --------------------------
	.section	.nv.shared.reserved.0,"aw",@nobits
	.weak		__nv_reservedSMEM_offset_0_alias
	.size		__nv_reservedSMEM_offset_0_alias, 0, 64
	.other		__nv_reservedSMEM_offset_0_alias,@"STO_CUDA_RESERVED_SHARED STV_DEFAULT"
__nv_reservedSMEM_offset_0_alias:
	.zero		0
	.zero		64


//--------------------- .nv.shared._Z9scan_treePfS_i --------------------------
	.section	.nv.shared._Z9scan_treePfS_i,"aw",@nobits
	.sectionflags	@""
	.align	16
	.zero		1024


//--------------------- .nv.shared._Z11scan_simplePfS_i --------------------------
	.section	.nv.shared._Z11scan_simplePfS_i,"aw",@nobits
	.sectionflags	@""
	.align	16
	.zero		1024


//--------------------- .nv.constant0._Z6reducePfS_ --------------------------
	.section	.nv.constant0._Z6reducePfS_,"a",@progbits
	.sectionflags	@""
	.align	4
.nv.constant0._Z6reducePfS_:
	.zero		912


//--------------------- .nv.constant0._Z9scan_treePfS_i --------------------------
	.section	.nv.constant0._Z9scan_treePfS_i,"a",@progbits
	.sectionflags	@""
	.align	4
.nv.constant0._Z9scan_treePfS_i:
	.zero		916


//--------------------- .nv.constant0._Z11scan_simplePfS_i --------------------------
	.section	.nv.constant0._Z11scan_simplePfS_i,"a",@progbits
	.sectionflags	@""
	.align	4
.nv.constant0._Z11scan_simplePfS_i:
	.zero		916


//--------------------- SYMBOLS --------------------------

	.type		.nv.reservedSmem.offset0,@object
	.size		.nv.reservedSmem.offset0,0x4
	.type		.nv.reservedSmem.cap,@object
	.size		.nv.reservedSmem.cap,0x4
